//
// Generated by NVIDIA NVVM Compiler
//
// Compiler Build ID: CL-36424714
// Cuda compilation tools, release 13.0, V13.0.88
// Based on NVVM 20.0.0
//

.version 9.0
.target sm_100
.address_size 64

	// .globl	_Z14matrixMultiplyPfS_S_i
// _ZZ25matrixMultiplyPTB_dynamicPfS_S_i4dim3PiPVbE17volatile_curr_idx has been demoted

.visible .entry _Z14matrixMultiplyPfS_S_i(
	.param .u64 .ptr .align 1 _Z14matrixMultiplyPfS_S_i_param_0,
	.param .u64 .ptr .align 1 _Z14matrixMultiplyPfS_S_i_param_1,
	.param .u64 .ptr .align 1 _Z14matrixMultiplyPfS_S_i_param_2,
	.param .u32 _Z14matrixMultiplyPfS_S_i_param_3
)
{
	.reg .pred 	%p<10>;
	.reg .b32 	%r<40>;
	.reg .b32 	%f<67>;
	.reg .b64 	%rd<67>;

	ld.param.u64 	%rd14, [_Z14matrixMultiplyPfS_S_i_param_0];
	ld.param.u64 	%rd15, [_Z14matrixMultiplyPfS_S_i_param_1];
	ld.param.u32 	%r18, [_Z14matrixMultiplyPfS_S_i_param_3];
	cvta.to.global.u64 	%rd1, %rd15;
	cvta.to.global.u64 	%rd2, %rd14;
	mov.u32 	%r19, %ctaid.y;
	mov.u32 	%r20, %ntid.y;
	mov.u32 	%r21, %tid.y;
	mad.lo.s32 	%r1, %r19, %r20, %r21;
	mov.u32 	%r22, %ctaid.x;
	mov.u32 	%r23, %ntid.x;
	mov.u32 	%r24, %tid.x;
	mad.lo.s32 	%r2, %r22, %r23, %r24;
	max.s32 	%r25, %r1, %r2;
	setp.ge.s32 	%p1, %r25, %r18;
	@%p1 bra 	$L__BB0_13;
	mul.lo.s32 	%r3, %r18, %r1;
	and.b32  	%r4, %r18, 7;
	setp.lt.u32 	%p2, %r18, 8;
	mov.f32 	%f66, 0f00000000;
	mov.b32 	%r38, 0;
	@%p2 bra 	$L__BB0_4;
	and.b32  	%r38, %r18, 2147483640;
	neg.s32 	%r36, %r38;
	mul.wide.s32 	%rd16, %r18, 4;
	add.s64 	%rd3, %rd1, %rd16;
	shl.b32 	%r7, %r18, 3;
	mul.wide.s32 	%rd17, %r18, 8;
	add.s64 	%rd4, %rd1, %rd17;
	mul.wide.s32 	%rd18, %r18, 12;
	add.s64 	%rd5, %rd1, %rd18;
	mul.wide.s32 	%rd19, %r18, 16;
	add.s64 	%rd6, %rd1, %rd19;
	mul.wide.s32 	%rd20, %r18, 20;
	add.s64 	%rd7, %rd1, %rd20;
	mul.wide.s32 	%rd21, %r18, 24;
	add.s64 	%rd8, %rd1, %rd21;
	mul.wide.s32 	%rd22, %r18, 28;
	add.s64 	%rd9, %rd1, %rd22;
	mul.wide.u32 	%rd23, %r3, 4;
	add.s64 	%rd24, %rd23, %rd2;
	add.s64 	%rd66, %rd24, 16;
	mov.f32 	%f66, 0f00000000;
	mov.u32 	%r35, %r2;
$L__BB0_3:
	.pragma "nounroll";
	mul.wide.s32 	%rd25, %r35, 4;
	add.s64 	%rd26, %rd3, %rd25;
	add.s64 	%rd27, %rd4, %rd25;
	add.s64 	%rd28, %rd5, %rd25;
	add.s64 	%rd29, %rd6, %rd25;
	add.s64 	%rd30, %rd7, %rd25;
	add.s64 	%rd31, %rd8, %rd25;
	add.s64 	%rd32, %rd9, %rd25;
	add.s64 	%rd33, %rd1, %rd25;
	ld.global.f32 	%f16, [%rd66+-16];
	ld.global.f32 	%f17, [%rd33];
	fma.rn.f32 	%f18, %f16, %f17, %f66;
	ld.global.f32 	%f19, [%rd66+-12];
	ld.global.f32 	%f20, [%rd26];
	fma.rn.f32 	%f21, %f19, %f20, %f18;
	ld.global.f32 	%f22, [%rd66+-8];
	ld.global.f32 	%f23, [%rd27];
	fma.rn.f32 	%f24, %f22, %f23, %f21;
	ld.global.f32 	%f25, [%rd66+-4];
	ld.global.f32 	%f26, [%rd28];
	fma.rn.f32 	%f27, %f25, %f26, %f24;
	ld.global.f32 	%f28, [%rd66];
	ld.global.f32 	%f29, [%rd29];
	fma.rn.f32 	%f30, %f28, %f29, %f27;
	ld.global.f32 	%f31, [%rd66+4];
	ld.global.f32 	%f32, [%rd30];
	fma.rn.f32 	%f33, %f31, %f32, %f30;
	ld.global.f32 	%f34, [%rd66+8];
	ld.global.f32 	%f35, [%rd31];
	fma.rn.f32 	%f36, %f34, %f35, %f33;
	ld.global.f32 	%f37, [%rd66+12];
	ld.global.f32 	%f38, [%rd32];
	fma.rn.f32 	%f66, %f37, %f38, %f36;
	add.s32 	%r36, %r36, 8;
	add.s32 	%r35, %r35, %r7;
	add.s64 	%rd66, %rd66, 32;
	setp.ne.s32 	%p3, %r36, 0;
	@%p3 bra 	$L__BB0_3;
$L__BB0_4:
	setp.eq.s32 	%p4, %r4, 0;
	@%p4 bra 	$L__BB0_12;
	and.b32  	%r13, %r18, 3;
	setp.lt.u32 	%p5, %r4, 4;
	@%p5 bra 	$L__BB0_7;
	add.s32 	%r27, %r38, %r3;
	mul.wide.u32 	%rd34, %r27, 4;
	add.s64 	%rd35, %rd2, %rd34;
	ld.global.f32 	%f40, [%rd35];
	mad.lo.s32 	%r28, %r38, %r18, %r2;
	mul.wide.s32 	%rd36, %r28, 4;
	add.s64 	%rd37, %rd1, %rd36;
	ld.global.f32 	%f41, [%rd37];
	fma.rn.f32 	%f42, %f40, %f41, %f66;
	cvt.u64.u32 	%rd38, %r3;
	cvt.u64.u32 	%rd39, %r38;
	add.s64 	%rd40, %rd39, %rd38;
	shl.b64 	%rd41, %rd40, 2;
	add.s64 	%rd42, %rd2, %rd41;
	ld.global.f32 	%f43, [%rd42+4];
	mul.wide.s32 	%rd43, %r18, 4;
	add.s64 	%rd44, %rd37, %rd43;
	ld.global.f32 	%f44, [%rd44];
	fma.rn.f32 	%f45, %f43, %f44, %f42;
	ld.global.f32 	%f46, [%rd42+8];
	add.s64 	%rd45, %rd44, %rd43;
	ld.global.f32 	%f47, [%rd45];
	fma.rn.f32 	%f48, %f46, %f47, %f45;
	ld.global.f32 	%f49, [%rd42+12];
	add.s64 	%rd46, %rd45, %rd43;
	ld.global.f32 	%f50, [%rd46];
	fma.rn.f32 	%f66, %f49, %f50, %f48;
	add.s32 	%r38, %r38, 4;
$L__BB0_7:
	setp.eq.s32 	%p6, %r13, 0;
	@%p6 bra 	$L__BB0_12;
	setp.eq.s32 	%p7, %r13, 1;
	@%p7 bra 	$L__BB0_10;
	add.s32 	%r29, %r38, %r3;
	mul.wide.u32 	%rd47, %r29, 4;
	add.s64 	%rd48, %rd2, %rd47;
	ld.global.f32 	%f52, [%rd48];
	mad.lo.s32 	%r30, %r38, %r18, %r2;
	mul.wide.s32 	%rd49, %r30, 4;
	add.s64 	%rd50, %rd1, %rd49;
	ld.global.f32 	%f53, [%rd50];
	fma.rn.f32 	%f54, %f52, %f53, %f66;
	cvt.u64.u32 	%rd51, %r3;
	cvt.u64.u32 	%rd52, %r38;
	add.s64 	%rd53, %rd52, %rd51;
	shl.b64 	%rd54, %rd53, 2;
	add.s64 	%rd55, %rd2, %rd54;
	ld.global.f32 	%f55, [%rd55+4];
	mul.wide.s32 	%rd56, %r18, 4;
	add.s64 	%rd57, %rd50, %rd56;
	ld.global.f32 	%f56, [%rd57];
	fma.rn.f32 	%f66, %f55, %f56, %f54;
	add.s32 	%r38, %r38, 2;
$L__BB0_10:
	and.b32  	%r31, %r18, 1;
	setp.eq.b32 	%p8, %r31, 1;
	not.pred 	%p9, %p8;
	@%p9 bra 	$L__BB0_12;
	add.s32 	%r32, %r38, %r3;
	mul.wide.u32 	%rd58, %r32, 4;
	add.s64 	%rd59, %rd2, %rd58;
	ld.global.f32 	%f57, [%rd59];
	mad.lo.s32 	%r33, %r38, %r18, %r2;
	mul.wide.s32 	%rd60, %r33, 4;
	add.s64 	%rd61, %rd1, %rd60;
	ld.global.f32 	%f58, [%rd61];
	fma.rn.f32 	%f66, %f57, %f58, %f66;
$L__BB0_12:
	ld.param.u64 	%rd65, [_Z14matrixMultiplyPfS_S_i_param_2];
	add.s32 	%r34, %r3, %r2;
	cvta.to.global.u64 	%rd62, %rd65;
	mul.wide.s32 	%rd63, %r34, 4;
	add.s64 	%rd64, %rd62, %rd63;
	st.global.f32 	[%rd64], %f66;
$L__BB0_13:
	ret;

}
	// .globl	_Z17matrixMultiplyPTBPfS_S_i4dim3
.visible .entry _Z17matrixMultiplyPTBPfS_S_i4dim3(
	.param .u64 .ptr .align 1 _Z17matrixMultiplyPTBPfS_S_i4dim3_param_0,
	.param .u64 .ptr .align 1 _Z17matrixMultiplyPTBPfS_S_i4dim3_param_1,
	.param .u64 .ptr .align 1 _Z17matrixMultiplyPTBPfS_S_i4dim3_param_2,
	.param .u32 _Z17matrixMultiplyPTBPfS_S_i4dim3_param_3,
	.param .align 4 .b8 _Z17matrixMultiplyPTBPfS_S_i4dim3_param_4[12]
)
{
	.reg .pred 	%p<15>;
	.reg .b32 	%r<69>;
	.reg .b32 	%f<67>;
	.reg .b64 	%rd<41>;

	ld.param.u32 	%r32, [_Z17matrixMultiplyPTBPfS_S_i4dim3_param_4+8];
	ld.param.u32 	%r1, [_Z17matrixMultiplyPTBPfS_S_i4dim3_param_4];
	ld.param.u32 	%r33, [_Z17matrixMultiplyPTBPfS_S_i4dim3_param_4+4];
	ld.param.u64 	%rd4, [_Z17matrixMultiplyPTBPfS_S_i4dim3_param_0];
	ld.param.u64 	%rd5, [_Z17matrixMultiplyPTBPfS_S_i4dim3_param_1];
	ld.param.u64 	%rd6, [_Z17matrixMultiplyPTBPfS_S_i4dim3_param_2];
	ld.param.u32 	%r31, [_Z17matrixMultiplyPTBPfS_S_i4dim3_param_3];
	cvta.to.global.u64 	%rd1, %rd5;
	cvta.to.global.u64 	%rd2, %rd4;
	cvta.to.global.u64 	%rd3, %rd6;
	mul.lo.s32 	%r2, %r1, %r33;
	mul.lo.s32 	%r3, %r2, %r32;
	mov.u32 	%r62, %ctaid.x;
	setp.ge.u32 	%p1, %r62, %r3;
	@%p1 bra 	$L__BB1_20;
	mov.u32 	%r5, %ntid.y;
	mov.u32 	%r6, %tid.y;
	mov.u32 	%r7, %ntid.x;
	mov.u32 	%r8, %tid.x;
	setp.gt.s32 	%p2, %r31, 0;
	mov.u32 	%r9, %nctaid.x;
	@%p2 bra 	$L__BB1_2;
	bra.uni 	$L__BB1_17;
$L__BB1_2:
	and.b32  	%r10, %r31, 7;
	and.b32  	%r41, %r31, 2147483640;
	neg.s32 	%r11, %r41;
	mul.wide.u32 	%rd33, %r31, 4;
$L__BB1_3:
	rem.u32 	%r42, %r62, %r2;
	div.u32 	%r43, %r42, %r1;
	mul.lo.s32 	%r44, %r43, %r1;
	sub.s32 	%r45, %r42, %r44;
	mad.lo.s32 	%r13, %r43, %r5, %r6;
	mad.lo.s32 	%r14, %r45, %r7, %r8;
	max.s32 	%r46, %r13, %r14;
	setp.lt.s32 	%p5, %r46, %r31;
	@%p5 bra 	$L__BB1_5;
$L__BB1_4:
	add.s32 	%r62, %r62, %r9;
	setp.lt.u32 	%p14, %r62, %r3;
	@%p14 bra 	$L__BB1_3;
	bra.uni 	$L__BB1_20;
$L__BB1_5:
	add.s32 	%r48, %r31, -1;
	setp.lt.u32 	%p6, %r48, 7;
	mul.lo.s32 	%r21, %r13, %r31;
	mov.f32 	%f66, 0f00000000;
	mov.b32 	%r66, 0;
	@%p6 bra 	$L__BB1_8;
	mov.f32 	%f66, 0f00000000;
	mov.b32 	%r64, 0;
	mov.u32 	%r63, %r11;
$L__BB1_7:
	.pragma "nounroll";
	and.b32  	%r66, %r31, 2147483640;
	add.s32 	%r50, %r64, %r21;
	mul.wide.s32 	%rd9, %r50, 4;
	add.s64 	%rd10, %rd2, %rd9;
	ld.global.f32 	%f16, [%rd10];
	mad.lo.s32 	%r51, %r64, %r31, %r14;
	mul.wide.s32 	%rd11, %r51, 4;
	add.s64 	%rd12, %rd1, %rd11;
	ld.global.f32 	%f17, [%rd12];
	fma.rn.f32 	%f18, %f16, %f17, %f66;
	ld.global.f32 	%f19, [%rd10+4];
	mul.wide.u32 	%rd13, %r31, 4;
	add.s64 	%rd14, %rd12, %rd13;
	ld.global.f32 	%f20, [%rd14];
	fma.rn.f32 	%f21, %f19, %f20, %f18;
	ld.global.f32 	%f22, [%rd10+8];
	add.s64 	%rd15, %rd14, %rd13;
	ld.global.f32 	%f23, [%rd15];
	fma.rn.f32 	%f24, %f22, %f23, %f21;
	ld.global.f32 	%f25, [%rd10+12];
	add.s64 	%rd16, %rd15, %rd13;
	ld.global.f32 	%f26, [%rd16];
	fma.rn.f32 	%f27, %f25, %f26, %f24;
	ld.global.f32 	%f28, [%rd10+16];
	add.s64 	%rd17, %rd16, %rd13;
	ld.global.f32 	%f29, [%rd17];
	fma.rn.f32 	%f30, %f28, %f29, %f27;
	ld.global.f32 	%f31, [%rd10+20];
	add.s64 	%rd18, %rd17, %rd13;
	ld.global.f32 	%f32, [%rd18];
	fma.rn.f32 	%f33, %f31, %f32, %f30;
	ld.global.f32 	%f34, [%rd10+24];
	add.s64 	%rd19, %rd18, %rd13;
	ld.global.f32 	%f35, [%rd19];
	fma.rn.f32 	%f36, %f34, %f35, %f33;
	ld.global.f32 	%f37, [%rd10+28];
	add.s64 	%rd20, %rd19, %rd13;
	ld.global.f32 	%f38, [%rd20];
	fma.rn.f32 	%f66, %f37, %f38, %f36;
	add.s32 	%r64, %r64, 8;
	add.s32 	%r63, %r63, 8;
	setp.eq.s32 	%p7, %r63, 0;
	@%p7 bra 	$L__BB1_8;
	bra.uni 	$L__BB1_7;
$L__BB1_8:
	setp.eq.s32 	%p8, %r10, 0;
	@%p8 bra 	$L__BB1_16;
	add.s32 	%r52, %r10, -1;
	setp.lt.u32 	%p9, %r52, 3;
	@%p9 bra 	$L__BB1_11;
	add.s32 	%r53, %r66, %r21;
	mul.wide.s32 	%rd21, %r53, 4;
	add.s64 	%rd22, %rd2, %rd21;
	ld.global.f32 	%f40, [%rd22];
	mad.lo.s32 	%r54, %r66, %r31, %r14;
	mul.wide.s32 	%rd23, %r54, 4;
	add.s64 	%rd24, %rd1, %rd23;
	ld.global.f32 	%f41, [%rd24];
	fma.rn.f32 	%f42, %f40, %f41, %f66;
	ld.global.f32 	%f43, [%rd22+4];
	add.s64 	%rd26, %rd24, %rd33;
	ld.global.f32 	%f44, [%rd26];
	fma.rn.f32 	%f45, %f43, %f44, %f42;
	ld.global.f32 	%f46, [%rd22+8];
	add.s64 	%rd27, %rd26, %rd33;
	ld.global.f32 	%f47, [%rd27];
	fma.rn.f32 	%f48, %f46, %f47, %f45;
	ld.global.f32 	%f49, [%rd22+12];
	add.s64 	%rd28, %rd27, %rd33;
	ld.global.f32 	%f50, [%rd28];
	fma.rn.f32 	%f66, %f49, %f50, %f48;
	add.s32 	%r66, %r66, 4;
$L__BB1_11:
	and.b32  	%r55, %r31, 3;
	setp.eq.s32 	%p10, %r55, 0;
	@%p10 bra 	$L__BB1_16;
	setp.eq.s32 	%p11, %r55, 1;
	@%p11 bra 	$L__BB1_14;
	add.s32 	%r56, %r66, %r21;
	mul.wide.s32 	%rd29, %r56, 4;
	add.s64 	%rd30, %rd2, %rd29;
	ld.global.f32 	%f52, [%rd30];
	mad.lo.s32 	%r57, %r66, %r31, %r14;
	mul.wide.s32 	%rd31, %r57, 4;
	add.s64 	%rd32, %rd1, %rd31;
	ld.global.f32 	%f53, [%rd32];
	fma.rn.f32 	%f54, %f52, %f53, %f66;
	ld.global.f32 	%f55, [%rd30+4];
	add.s64 	%rd34, %rd32, %rd33;
	ld.global.f32 	%f56, [%rd34];
	fma.rn.f32 	%f66, %f55, %f56, %f54;
	add.s32 	%r66, %r66, 2;
$L__BB1_14:
	and.b32  	%r58, %r31, 1;
	setp.eq.b32 	%p12, %r58, 1;
	not.pred 	%p13, %p12;
	@%p13 bra 	$L__BB1_16;
	add.s32 	%r59, %r66, %r21;
	mul.wide.s32 	%rd35, %r59, 4;
	add.s64 	%rd36, %rd2, %rd35;
	ld.global.f32 	%f57, [%rd36];
	mad.lo.s32 	%r60, %r66, %r31, %r14;
	mul.wide.s32 	%rd37, %r60, 4;
	add.s64 	%rd38, %rd1, %rd37;
	ld.global.f32 	%f58, [%rd38];
	fma.rn.f32 	%f66, %f57, %f58, %f66;
$L__BB1_16:
	add.s32 	%r61, %r14, %r21;
	mul.wide.s32 	%rd39, %r61, 4;
	add.s64 	%rd40, %rd3, %rd39;
	st.global.f32 	[%rd40], %f66;
	bra.uni 	$L__BB1_4;
$L__BB1_17:
	rem.u32 	%r34, %r62, %r2;
	div.u32 	%r35, %r34, %r1;
	mul.lo.s32 	%r36, %r35, %r1;
	sub.s32 	%r37, %r34, %r36;
	mad.lo.s32 	%r28, %r35, %r5, %r6;
	mad.lo.s32 	%r29, %r37, %r7, %r8;
	max.s32 	%r38, %r28, %r29;
	setp.ge.s32 	%p3, %r38, %r31;
	@%p3 bra 	$L__BB1_19;
	mad.lo.s32 	%r39, %r28, %r31, %r29;
	mul.wide.s32 	%rd7, %r39, 4;
	add.s64 	%rd8, %rd3, %rd7;
	mov.b32 	%r40, 0;
	st.global.u32 	[%rd8], %r40;
$L__BB1_19:
	add.s32 	%r62, %r62, %r9;
	setp.lt.u32 	%p4, %r62, %r3;
	@%p4 bra 	$L__BB1_17;
$L__BB1_20:
	ret;

}
	// .globl	_Z25matrixMultiplyPTB_dynamicPfS_S_i4dim3PiPVb
.visible .entry _Z25matrixMultiplyPTB_dynamicPfS_S_i4dim3PiPVb(
	.param .u64 .ptr .align 1 _Z25matrixMultiplyPTB_dynamicPfS_S_i4dim3PiPVb_param_0,
	.param .u64 .ptr .align 1 _Z25matrixMultiplyPTB_dynamicPfS_S_i4dim3PiPVb_param_1,
	.param .u64 .ptr .align 1 _Z25matrixMultiplyPTB_dynamicPfS_S_i4dim3PiPVb_param_2,
	.param .u32 _Z25matrixMultiplyPTB_dynamicPfS_S_i4dim3PiPVb_param_3,
	.param .align 4 .b8 _Z25matrixMultiplyPTB_dynamicPfS_S_i4dim3PiPVb_param_4[12],
	.param .u64 .ptr .align 1 _Z25matrixMultiplyPTB_dynamicPfS_S_i4dim3PiPVb_param_5,
	.param .u64 .ptr .align 1 _Z25matrixMultiplyPTB_dynamicPfS_S_i4dim3PiPVb_param_6
)
{
	.reg .pred 	%p<13>;
	.reg .b16 	%rs<2>;
	.reg .b32 	%r<57>;
	.reg .b32 	%f<68>;
	.reg .b64 	%rd<45>;
	// demoted variable
	.shared .align 4 .u32 _ZZ25matrixMultiplyPTB_dynamicPfS_S_i4dim3PiPVbE17volatile_curr_idx;
	ld.param.u32 	%r27, [_Z25matrixMultiplyPTB_dynamicPfS_S_i4dim3PiPVb_param_4+8];
	ld.param.u32 	%r26, [_Z25matrixMultiplyPTB_dynamicPfS_S_i4dim3PiPVb_param_4+4];
	ld.param.u32 	%r25, [_Z25matrixMultiplyPTB_dynamicPfS_S_i4dim3PiPVb_param_4];
	ld.param.u64 	%rd6, [_Z25matrixMultiplyPTB_dynamicPfS_S_i4dim3PiPVb_param_0];
	ld.param.u64 	%rd7, [_Z25matrixMultiplyPTB_dynamicPfS_S_i4dim3PiPVb_param_1];
	ld.param.u32 	%r24, [_Z25matrixMultiplyPTB_dynamicPfS_S_i4dim3PiPVb_param_3];
	ld.param.u64 	%rd8, [_Z25matrixMultiplyPTB_dynamicPfS_S_i4dim3PiPVb_param_5];
	cvta.to.global.u64 	%rd1, %rd7;
	cvta.to.global.u64 	%rd2, %rd6;
	cvta.to.global.u64 	%rd3, %rd8;
	mov.u32 	%r2, %tid.x;
	mov.u32 	%r3, %tid.y;
	mov.u32 	%r28, %tid.z;
	or.b32  	%r29, %r3, %r28;
	or.b32  	%r4, %r29, %r2;
	mul.lo.s32 	%r5, %r25, %r26;
	and.b32  	%r6, %r24, 7;
	and.b32  	%r7, %r24, 3;
	and.b32  	%r8, %r24, 2147483640;
	and.b32  	%r9, %r24, 1;
	neg.s32 	%r10, %r8;
	mul.lo.s32 	%r32, %r5, %r27;
	mul.wide.u32 	%rd34, %r24, 4;
$L__BB2_1:
	setp.ne.s32 	%p1, %r4, 0;
	@%p1 bra 	$L__BB2_4;
	ld.param.u64 	%rd44, [_Z25matrixMultiplyPTB_dynamicPfS_S_i4dim3PiPVb_param_6];
	cvta.to.global.u64 	%rd9, %rd44;
	ld.volatile.global.u8 	%rs1, [%rd9];
	setp.ne.s16 	%p2, %rs1, 0;
	@%p2 bra 	$L__BB2_4;
	atom.global.add.u32 	%r30, [%rd3], 1;
$L__BB2_4:
	bar.sync 	0;
	ld.volatile.shared.u32 	%r31, [_ZZ25matrixMultiplyPTB_dynamicPfS_S_i4dim3PiPVbE17volatile_curr_idx];
	setp.ge.u32 	%p3, %r31, %r32;
	@%p3 bra 	$L__BB2_19;
	rem.u32 	%r33, %r31, %r5;
	div.u32 	%r34, %r33, %r25;
	mul.lo.s32 	%r35, %r34, %r25;
	sub.s32 	%r36, %r33, %r35;
	mov.u32 	%r37, %ntid.y;
	mad.lo.s32 	%r12, %r34, %r37, %r3;
	mov.u32 	%r38, %ntid.x;
	mad.lo.s32 	%r13, %r36, %r38, %r2;
	max.s32 	%r39, %r12, %r13;
	setp.ge.s32 	%p4, %r39, %r24;
	@%p4 bra 	$L__BB2_1;
	setp.lt.s32 	%p5, %r24, 1;
	mov.f32 	%f67, 0f00000000;
	@%p5 bra 	$L__BB2_18;
	setp.lt.u32 	%p6, %r24, 8;
	mul.lo.s32 	%r14, %r12, %r24;
	mov.f32 	%f67, 0f00000000;
	mov.b32 	%r55, 0;
	@%p6 bra 	$L__BB2_10;
	mov.f32 	%f67, 0f00000000;
	mov.b32 	%r53, 0;
	mov.u32 	%r52, %r10;
$L__BB2_9:
	.pragma "nounroll";
	add.s32 	%r42, %r53, %r14;
	mul.wide.s32 	%rd10, %r42, 4;
	add.s64 	%rd11, %rd2, %rd10;
	ld.global.f32 	%f17, [%rd11];
	mad.lo.s32 	%r43, %r53, %r24, %r13;
	mul.wide.s32 	%rd12, %r43, 4;
	add.s64 	%rd13, %rd1, %rd12;
	ld.global.f32 	%f18, [%rd13];
	fma.rn.f32 	%f19, %f17, %f18, %f67;
	ld.global.f32 	%f20, [%rd11+4];
	mul.wide.u32 	%rd14, %r24, 4;
	add.s64 	%rd15, %rd13, %rd14;
	ld.global.f32 	%f21, [%rd15];
	fma.rn.f32 	%f22, %f20, %f21, %f19;
	ld.global.f32 	%f23, [%rd11+8];
	add.s64 	%rd16, %rd15, %rd14;
	ld.global.f32 	%f24, [%rd16];
	fma.rn.f32 	%f25, %f23, %f24, %f22;
	ld.global.f32 	%f26, [%rd11+12];
	add.s64 	%rd17, %rd16, %rd14;
	ld.global.f32 	%f27, [%rd17];
	fma.rn.f32 	%f28, %f26, %f27, %f25;
	ld.global.f32 	%f29, [%rd11+16];
	add.s64 	%rd18, %rd17, %rd14;
	ld.global.f32 	%f30, [%rd18];
	fma.rn.f32 	%f31, %f29, %f30, %f28;
	ld.global.f32 	%f32, [%rd11+20];
	add.s64 	%rd19, %rd18, %rd14;
	ld.global.f32 	%f33, [%rd19];
	fma.rn.f32 	%f34, %f32, %f33, %f31;
	ld.global.f32 	%f35, [%rd11+24];
	add.s64 	%rd20, %rd19, %rd14;
	ld.global.f32 	%f36, [%rd20];
	fma.rn.f32 	%f37, %f35, %f36, %f34;
	ld.global.f32 	%f38, [%rd11+28];
	add.s64 	%rd21, %rd20, %rd14;
	ld.global.f32 	%f39, [%rd21];
	fma.rn.f32 	%f67, %f38, %f39, %f37;
	add.s32 	%r53, %r53, 8;
	add.s32 	%r52, %r52, 8;
	setp.ne.s32 	%p7, %r52, 0;
	mov.u32 	%r55, %r8;
	@%p7 bra 	$L__BB2_9;
$L__BB2_10:
	setp.eq.s32 	%p8, %r6, 0;
	@%p8 bra 	$L__BB2_18;
	add.s32 	%r44, %r6, -1;
	setp.lt.u32 	%p9, %r44, 3;
	@%p9 bra 	$L__BB2_13;
	add.s32 	%r45, %r55, %r14;
	mul.wide.s32 	%rd22, %r45, 4;
	add.s64 	%rd23, %rd2, %rd22;
	ld.global.f32 	%f41, [%rd23];
	mad.lo.s32 	%r46, %r55, %r24, %r13;
	mul.wide.s32 	%rd24, %r46, 4;
	add.s64 	%rd25, %rd1, %rd24;
	ld.global.f32 	%f42, [%rd25];
	fma.rn.f32 	%f43, %f41, %f42, %f67;
	ld.global.f32 	%f44, [%rd23+4];
	add.s64 	%rd27, %rd25, %rd34;
	ld.global.f32 	%f45, [%rd27];
	fma.rn.f32 	%f46, %f44, %f45, %f43;
	ld.global.f32 	%f47, [%rd23+8];
	add.s64 	%rd28, %rd27, %rd34;
	ld.global.f32 	%f48, [%rd28];
	fma.rn.f32 	%f49, %f47, %f48, %f46;
	ld.global.f32 	%f50, [%rd23+12];
	add.s64 	%rd29, %rd28, %rd34;
	ld.global.f32 	%f51, [%rd29];
	fma.rn.f32 	%f67, %f50, %f51, %f49;
	add.s32 	%r55, %r55, 4;
$L__BB2_13:
	setp.eq.s32 	%p10, %r7, 0;
	@%p10 bra 	$L__BB2_18;
	setp.eq.s32 	%p11, %r7, 1;
	@%p11 bra 	$L__BB2_16;
	add.s32 	%r47, %r55, %r14;
	mul.wide.s32 	%rd30, %r47, 4;
	add.s64 	%rd31, %rd2, %rd30;
	ld.global.f32 	%f53, [%rd31];
	mad.lo.s32 	%r48, %r55, %r24, %r13;
	mul.wide.s32 	%rd32, %r48, 4;
	add.s64 	%rd33, %rd1, %rd32;
	ld.global.f32 	%f54, [%rd33];
	fma.rn.f32 	%f55, %f53, %f54, %f67;
	ld.global.f32 	%f56, [%rd31+4];
	add.s64 	%rd35, %rd33, %rd34;
	ld.global.f32 	%f57, [%rd35];
	fma.rn.f32 	%f67, %f56, %f57, %f55;
	add.s32 	%r55, %r55, 2;
$L__BB2_16:
	setp.eq.s32 	%p12, %r9, 0;
	@%p12 bra 	$L__BB2_18;
	add.s32 	%r49, %r55, %r14;
	mul.wide.s32 	%rd36, %r49, 4;
	add.s64 	%rd37, %rd2, %rd36;
	ld.global.f32 	%f58, [%rd37];
	mad.lo.s32 	%r50, %r55, %r24, %r13;
	mul.wide.s32 	%rd38, %r50, 4;
	add.s64 	%rd39, %rd1, %rd38;
	ld.global.f32 	%f59, [%rd39];
	fma.rn.f32 	%f67, %f58, %f59, %f67;
$L__BB2_18:
	ld.param.u64 	%rd43, [_Z25matrixMultiplyPTB_dynamicPfS_S_i4dim3PiPVb_param_2];
	mad.lo.s32 	%r51, %r12, %r24, %r13;
	cvta.to.global.u64 	%rd40, %rd43;
	mul.wide.s32 	%rd41, %r51, 4;
	add.s64 	%rd42, %rd40, %rd41;
	st.global.f32 	[%rd42], %f67;
	bra.uni 	$L__BB2_1;
$L__BB2_19:
	ret;

}


// ===== COMPILED SASS (sm_100) =====

	.target	sm_100

	.elftype	@"ET_EXEC"


//--------------------- .note.nv.tkinfo           --------------------------
	.section	.note.nv.tkinfo,"",@"SHT_NOTE"
	.sectionflags	@"SHF_NOTE_NV_TKINFO"
	.tkinfo
        /*0018*/ 	.word	0x00000002
        /*0030*/ 	.string	""
        /*0030*/ 	.string	"ptxas"
        /*0030*/ 	.string	"Cuda compilation tools, release 13.0, V13.0.88"
        /*0030*/ 	.string	"Build cuda_13.0.r13.0/compiler.36424714_0"
        /*0030*/ 	.string	"-arch sm_100 -m 64 "



//--------------------- .note.nv.cuinfo           --------------------------
	.section	.note.nv.cuinfo,"",@"SHT_NOTE"
	.sectionflags	@"SHF_NOTE_NV_CUINFO"
        /*0018*/ 	.short	0x0002
        /*001a*/ 	.short	0x0064
        /*001c*/ 	.short	0x0082
	.zero		2


//--------------------- .nv.info                  --------------------------
	.section	.nv.info,"",@"SHT_CUDA_INFO"
	.align	4


	//----- nvinfo : EIATTR_REGCOUNT
	.align		4
        /*0000*/ 	.byte	0x04, 0x2f
        /*0002*/ 	.short	(.L_1 - .L_0)
	.align		4
.L_0:
        /*0004*/ 	.word	index@(_Z14matrixMultiplyPfS_S_i)
        /*0008*/ 	.word	0x0000001e


	//----- nvinfo : EIATTR_FRAME_SIZE
	.align		4
.L_1:
        /*000c*/ 	.byte	0x04, 0x11
        /*000e*/ 	.short	(.L_3 - .L_2)
	.align		4
.L_2:
        /*0010*/ 	.word	index@(_Z14matrixMultiplyPfS_S_i)
        /*0014*/ 	.word	0x00000000


	//----- nvinfo : EIATTR_REGCOUNT
	.align		4
.L_3:
        /*0018*/ 	.byte	0x04, 0x2f
        /*001a*/ 	.short	(.L_5 - .L_4)
	.align		4
.L_4:
        /*001c*/ 	.word	index@(_Z17matrixMultiplyPTBPfS_S_i4dim3)
        /*0020*/ 	.word	0x00000020


	//----- nvinfo : EIATTR_FRAME_SIZE
	.align		4
.L_5:
        /*0024*/ 	.byte	0x04, 0x11
        /*0026*/ 	.short	(.L_7 - .L_6)
	.align		4
.L_6:
        /*0028*/ 	.word	index@(_Z17matrixMultiplyPTBPfS_S_i4dim3)
        /*002c*/ 	.word	0x00000000


	//----- nvinfo : EIATTR_REGCOUNT
	.align		4
.L_7:
        /*0030*/ 	.byte	0x04, 0x2f
        /*0032*/ 	.short	(.L_9 - .L_8)
	.align		4
.L_8:
        /*0034*/ 	.word	index@(_Z25matrixMultiplyPTB_dynamicPfS_S_i4dim3PiPVb)
        /*0038*/ 	.word	0x00000020


	//----- nvinfo : EIATTR_FRAME_SIZE
	.align		4
.L_9:
        /*003c*/ 	.byte	0x04, 0x11
        /*003e*/ 	.short	(.L_11 - .L_10)
	.align		4
.L_10:
        /*0040*/ 	.word	index@(_Z25matrixMultiplyPTB_dynamicPfS_S_i4dim3PiPVb)
        /*0044*/ 	.word	0x00000000


	//----- nvinfo : EIATTR_MIN_STACK_SIZE
	.align		4
.L_11:
        /*0048*/ 	.byte	0x04, 0x12
        /*004a*/ 	.short	(.L_13 - .L_12)
	.align		4
.L_12:
        /*004c*/ 	.word	index@(_Z25matrixMultiplyPTB_dynamicPfS_S_i4dim3PiPVb)
        /*0050*/ 	.word	0x00000000


	//----- nvinfo : EIATTR_MIN_STACK_SIZE
	.align		4
.L_13:
        /*0054*/ 	.byte	0x04, 0x12
        /*0056*/ 	.short	(.L_15 - .L_14)
	.align		4
.L_14:
        /*0058*/ 	.word	index@(_Z17matrixMultiplyPTBPfS_S_i4dim3)
        /*005c*/ 	.word	0x00000000


	//----- nvinfo : EIATTR_MIN_STACK_SIZE
	.align		4
.L_15:
        /*0060*/ 	.byte	0x04, 0x12
        /*0062*/ 	.short	(.L_17 - .L_16)
	.align		4
.L_16:
        /*0064*/ 	.word	index@(_Z14matrixMultiplyPfS_S_i)
        /*0068*/ 	.word	0x00000000
.L_17:


//--------------------- .nv.compat                --------------------------
	.section	.nv.compat,"",@"SHT_CUDA_COMPAT_INFO"
	.align	4
        /*0000*/ 	.byte	0x02, 0x09, 0x00, 0x00, 0x02, 0x02, 0x01, 0x00, 0x02, 0x05, 0x05, 0x00, 0x03, 0x07, 0x01, 0x01
        /*0010*/ 	.byte	0x02, 0x03, 0x00, 0x00, 0x02, 0x06, 0x01, 0x00, 0x04, 0x0b, 0x08, 0x00, 0x09, 0x00, 0x00, 0x00
        /*0020*/ 	.byte	0x00, 0x00, 0x00, 0x00


//--------------------- .nv.info._Z25matrixMultiplyPTB_dynamicPfS_S_i4dim3PiPVb --------------------------
	.section	.nv.info._Z25matrixMultiplyPTB_dynamicPfS_S_i4dim3PiPVb,"",@"SHT_CUDA_INFO"
	.sectionflags	@""
	.align	4


	//----- nvinfo : EIATTR_CUDA_API_VERSION
	.align		4
        /*0000*/ 	.byte	0x04, 0x37
        /*0002*/ 	.short	(.L_19 - .L_18)
.L_18:
        /*0004*/ 	.word	0x00000082


	//----- nvinfo : EIATTR_KPARAM_INFO
	.align		4
.L_19:
        /*0008*/ 	.byte	0x04, 0x17
        /*000a*/ 	.short	(.L_21 - .L_20)
.L_20:
        /*000c*/ 	.word	0x00000000
        /*0010*/ 	.short	0x0006
        /*0012*/ 	.short	0x0030
        /*0014*/ 	.byte	0x00, 0xf5, 0x21, 0x00


	//----- nvinfo : EIATTR_KPARAM_INFO
	.align		4
.L_21:
        /*0018*/ 	.byte	0x04, 0x17
        /*001a*/ 	.short	(.L_23 - .L_22)
.L_22:
        /*001c*/ 	.word	0x00000000
        /*0020*/ 	.short	0x0005
        /*0022*/ 	.short	0x0028
        /*0024*/ 	.byte	0x00, 0xf5, 0x21, 0x00


	//----- nvinfo : EIATTR_KPARAM_INFO
	.align		4
.L_23:
        /*0028*/ 	.byte	0x04, 0x17
        /*002a*/ 	.short	(.L_25 - .L_24)
.L_24:
        /*002c*/ 	.word	0x00000000
        /*0030*/ 	.short	0x0004
        /*0032*/ 	.short	0x001c
        /*0034*/ 	.byte	0x00, 0xf0, 0x31, 0x00


	//----- nvinfo : EIATTR_KPARAM_INFO
	.align		4
.L_25:
        /*0038*/ 	.byte	0x04, 0x17
        /*003a*/ 	.short	(.L_27 - .L_26)
.L_26:
        /*003c*/ 	.word	0x00000000
        /*0040*/ 	.short	0x0003
        /*0042*/ 	.short	0x0018
        /*0044*/ 	.byte	0x00, 0xf0, 0x11, 0x00


	//----- nvinfo : EIATTR_KPARAM_INFO
	.align		4
.L_27:
        /*0048*/ 	.byte	0x04, 0x17
        /*004a*/ 	.short	(.L_29 - .L_28)
.L_28:
        /*004c*/ 	.word	0x00000000
        /*0050*/ 	.short	0x0002
        /*0052*/ 	.short	0x0010
        /*0054*/ 	.byte	0x00, 0xf5, 0x21, 0x00


	//----- nvinfo : EIATTR_KPARAM_INFO
	.align		4
.L_29:
        /*0058*/ 	.byte	0x04, 0x17
        /*005a*/ 	.short	(.L_31 - .L_30)
.L_30:
        /*005c*/ 	.word	0x00000000
        /*0060*/ 	.short	0x0001
        /*0062*/ 	.short	0x0008
        /*0064*/ 	.byte	0x00, 0xf5, 0x21, 0x00


	//----- nvinfo : EIATTR_KPARAM_INFO
	.align		4
.L_31:
        /*0068*/ 	.byte	0x04, 0x17
        /*006a*/ 	.short	(.L_33 - .L_32)
.L_32:
        /*006c*/ 	.word	0x00000000
        /*0070*/ 	.short	0x0000
        /*0072*/ 	.short	0x0000
        /*0074*/ 	.byte	0x00, 0xf5, 0x21, 0x00


	//----- nvinfo : EIATTR_SPARSE_MMA_MASK
	.align		4
.L_33:
        /*0078*/ 	.byte	0x03, 0x50
        /*007a*/ 	.short	0x0000


	//----- nvinfo : EIATTR_MAXREG_COUNT
	.align		4
        /*007c*/ 	.byte	0x03, 0x1b
        /*007e*/ 	.short	0x00ff


	//----- nvinfo : EIATTR_NUM_BARRIERS
	.align		4
        /*0080*/ 	.byte	0x02, 0x4c
        /*0082*/ 	.byte	0x01
	.zero		1


	//----- nvinfo : EIATTR_MERCURY_ISA_VERSION
	.align		4
        /*0084*/ 	.byte	0x03, 0x5f
        /*0086*/ 	.short	0x0101


	//----- nvinfo : EIATTR_INT_WARP_WIDE_INSTR_OFFSETS
	.align		4
        /*0088*/ 	.byte	0x04, 0x31
        /*008a*/ 	.short	(.L_35 - .L_34)


	//   ....[0]....
.L_34:
        /*008c*/ 	.word	0x00000160


	//----- nvinfo : EIATTR_VRC_CTA_INIT_COUNT
	.align		4
.L_35:
        /*0090*/ 	.byte	0x02, 0x4a
	.zero		1
	.zero		1


	//----- nvinfo : EIATTR_EXIT_INSTR_OFFSETS
	.align		4
        /*0094*/ 	.byte	0x04, 0x1c
        /*0096*/ 	.short	(.L_37 - .L_36)


	//   ....[0]....
.L_36:
        /*0098*/ 	.word	0x00000220


	//----- nvinfo : EIATTR_CRS_STACK_SIZE
	.align		4
.L_37:
        /*009c*/ 	.byte	0x04, 0x1e
        /*009e*/ 	.short	(.L_39 - .L_38)
.L_38:
        /*00a0*/ 	.word	0x00000000


	//----- nvinfo : EIATTR_CBANK_PARAM_SIZE
	.align		4
.L_39:
        /*00a4*/ 	.byte	0x03, 0x19
        /*00a6*/ 	.short	0x0038


	//----- nvinfo : EIATTR_PARAM_CBANK
	.align		4
        /*00a8*/ 	.byte	0x04, 0x0a
        /*00aa*/ 	.short	(.L_41 - .L_40)
	.align		4
.L_40:
        /*00ac*/ 	.word	index@(.nv.constant0._Z25matrixMultiplyPTB_dynamicPfS_S_i4dim3PiPVb)
        /*00b0*/ 	.short	0x0380
        /*00b2*/ 	.short	0x0038


	//----- nvinfo : EIATTR_SW_WAR
	.align		4
.L_41:
        /*00b4*/ 	.byte	0x04, 0x36
        /*00b6*/ 	.short	(.L_43 - .L_42)
.L_42:
        /*00b8*/ 	.word	0x00000008
.L_43:


//--------------------- .nv.info._Z17matrixMultiplyPTBPfS_S_i4dim3 --------------------------
	.section	.nv.info._Z17matrixMultiplyPTBPfS_S_i4dim3,"",@"SHT_CUDA_INFO"
	.sectionflags	@""
	.align	4


	//----- nvinfo : EIATTR_CUDA_API_VERSION
	.align		4
        /*0000*/ 	.byte	0x04, 0x37
        /*0002*/ 	.short	(.L_45 - .L_44)
.L_44:
        /*0004*/ 	.word	0x00000082


	//----- nvinfo : EIATTR_KPARAM_INFO
	.align		4
.L_45:
        /*0008*/ 	.byte	0x04, 0x17
        /*000a*/ 	.short	(.L_47 - .L_46)
.L_46:
        /*000c*/ 	.word	0x00000000
        /*0010*/ 	.short	0x0004
        /*0012*/ 	.short	0x001c
        /*0014*/ 	.byte	0x00, 0xf0, 0x31, 0x00


	//----- nvinfo : EIATTR_KPARAM_INFO
	.align		4
.L_47:
        /*0018*/ 	.byte	0x04, 0x17
        /*001a*/ 	.short	(.L_49 - .L_48)
.L_48:
        /*001c*/ 	.word	0x00000000
        /*0020*/ 	.short	0x0003
        /*0022*/ 	.short	0x0018
        /*0024*/ 	.byte	0x00, 0xf0, 0x11, 0x00


	//----- nvinfo : EIATTR_KPARAM_INFO
	.align		4
.L_49:
        /*0028*/ 	.byte	0x04, 0x17
        /*002a*/ 	.short	(.L_51 - .L_50)
.L_50:
        /*002c*/ 	.word	0x00000000
        /*0030*/ 	.short	0x0002
        /*0032*/ 	.short	0x0010
        /*0034*/ 	.byte	0x00, 0xf5, 0x21, 0x00


	//----- nvinfo : EIATTR_KPARAM_INFO
	.align		4
.L_51:
        /*0038*/ 	.byte	0x04, 0x17
        /*003a*/ 	.short	(.L_53 - .L_52)
.L_52:
        /*003c*/ 	.word	0x00000000
        /*0040*/ 	.short	0x0001
        /*0042*/ 	.short	0x0008
        /*0044*/ 	.byte	0x00, 0xf5, 0x21, 0x00


	//----- nvinfo : EIATTR_KPARAM_INFO
	.align		4
.L_53:
        /*0048*/ 	.byte	0x04, 0x17
        /*004a*/ 	.short	(.L_55 - .L_54)
.L_54:
        /*004c*/ 	.word	0x00000000
        /*0050*/ 	.short	0x0000
        /*0052*/ 	.short	0x0000
        /*0054*/ 	.byte	0x00, 0xf5, 0x21, 0x00


	//----- nvinfo : EIATTR_SPARSE_MMA_MASK
	.align		4
.L_55:
        /*0058*/ 	.byte	0x03, 0x50
        /*005a*/ 	.short	0x0000


	//----- nvinfo : EIATTR_MAXREG_COUNT
	.align		4
        /*005c*/ 	.byte	0x03, 0x1b
        /*005e*/ 	.short	0x00ff


	//----- nvinfo : EIATTR_MERCURY_ISA_VERSION
	.align		4
        /*0060*/ 	.byte	0x03, 0x5f
        /*0062*/ 	.short	0x0101


	//----- nvinfo : EIATTR_VRC_CTA_INIT_COUNT
	.align		4
        /*0064*/ 	.byte	0x02, 0x4a
	.zero		1
	.zero		1


	//----- nvinfo : EIATTR_EXIT_INSTR_OFFSETS
	.align		4
        /*0068*/ 	.byte	0x04, 0x1c
        /*006a*/ 	.short	(.L_57 - .L_56)


	//   ....[0]....
.L_56:
        /*006c*/ 	.word	0x00000070


	//   ....[1]....
        /*0070*/ 	.word	0x00000440


	//   ....[2]....
        /*0074*/ 	.word	0x00000e50


	//----- nvinfo : EIATTR_CRS_STACK_SIZE
	.align		4
.L_57:
        /*0078*/ 	.byte	0x04, 0x1e
        /*007a*/ 	.short	(.L_59 - .L_58)
.L_58:
        /*007c*/ 	.word	0x00000000


	//----- nvinfo : EIATTR_CBANK_PARAM_SIZE
	.align		4
.L_59:
        /*0080*/ 	.byte	0x03, 0x19
        /*0082*/ 	.short	0x0028


	//----- nvinfo : EIATTR_PARAM_CBANK
	.align		4
        /*0084*/ 	.byte	0x04, 0x0a
        /*0086*/ 	.short	(.L_61 - .L_60)
	.align		4
.L_60:
        /*0088*/ 	.word	index@(.nv.constant0._Z17matrixMultiplyPTBPfS_S_i4dim3)
        /*008c*/ 	.short	0x0380
        /*008e*/ 	.short	0x0028


	//----- nvinfo : EIATTR_SW_WAR
	.align		4
.L_61:
        /*0090*/ 	.byte	0x04, 0x36
        /*0092*/ 	.short	(.L_63 - .L_62)
.L_62:
        /*0094*/ 	.word	0x00000008
.L_63:


//--------------------- .nv.info._Z14matrixMultiplyPfS_S_i --------------------------
	.section	.nv.info._Z14matrixMultiplyPfS_S_i,"",@"SHT_CUDA_INFO"
	.sectionflags	@""
	.align	4


	//----- nvinfo : EIATTR_CUDA_API_VERSION
	.align		4
        /*0000*/ 	.byte	0x04, 0x37
        /*0002*/ 	.short	(.L_65 - .L_64)
.L_64:
        /*0004*/ 	.word	0x00000082


	//----- nvinfo : EIATTR_KPARAM_INFO
	.align		4
.L_65:
        /*0008*/ 	.byte	0x04, 0x17
        /*000a*/ 	.short	(.L_67 - .L_66)
.L_66:
        /*000c*/ 	.word	0x00000000
        /*0010*/ 	.short	0x0003
        /*0012*/ 	.short	0x0018
        /*0014*/ 	.byte	0x00, 0xf0, 0x11, 0x00


	//----- nvinfo : EIATTR_KPARAM_INFO
	.align		4
.L_67:
        /*0018*/ 	.byte	0x04, 0x17
        /*001a*/ 	.short	(.L_69 - .L_68)
.L_68:
        /*001c*/ 	.word	0x00000000
        /*0020*/ 	.short	0x0002
        /*0022*/ 	.short	0x0010
        /*0024*/ 	.byte	0x00, 0xf5, 0x21, 0x00


	//----- nvinfo : EIATTR_KPARAM_INFO
	.align		4
.L_69:
        /*0028*/ 	.byte	0x04, 0x17
        /*002a*/ 	.short	(.L_71 - .L_70)
.L_70:
        /*002c*/ 	.word	0x00000000
        /*0030*/ 	.short	0x0001
        /*0032*/ 	.short	0x0008
        /*0034*/ 	.byte	0x00, 0xf5, 0x21, 0x00


	//----- nvinfo : EIATTR_KPARAM_INFO
	.align		4
.L_71:
        /*0038*/ 	.byte	0x04, 0x17
        /*003a*/ 	.short	(.L_73 - .L_72)
.L_72:
        /*003c*/ 	.word	0x00000000
        /*0040*/ 	.short	0x0000
        /*0042*/ 	.short	0x0000
        /*0044*/ 	.byte	0x00, 0xf5, 0x21, 0x00


	//----- nvinfo : EIATTR_SPARSE_MMA_MASK
	.align		4
.L_73:
        /*0048*/ 	.byte	0x03, 0x50
        /*004a*/ 	.short	0x0000


	//----- nvinfo : EIATTR_MAXREG_COUNT
	.align		4
        /*004c*/ 	.byte	0x03, 0x1b
        /*004e*/ 	.short	0x00ff


	//----- nvinfo : EIATTR_MERCURY_ISA_VERSION
	.align		4
        /*0050*/ 	.byte	0x03, 0x5f
        /*0052*/ 	.short	0x0101


	//----- nvinfo : EIATTR_VRC_CTA_INIT_COUNT
	.align		4
        /*0054*/ 	.byte	0x02, 0x4a
	.zero		1
	.zero		1


	//----- nvinfo : EIATTR_EXIT_INSTR_OFFSETS
	.align		4
        /*0058*/ 	.byte	0x04, 0x1c
        /*005a*/ 	.short	(.L_75 - .L_74)


	//   ....[0]....
.L_74:
        /*005c*/ 	.word	0x000000c0


	//   ....[1]....
        /*0060*/ 	.word	0x00000a90


	//----- nvinfo : EIATTR_CBANK_PARAM_SIZE
	.align		4
.L_75:
        /*0064*/ 	.byte	0x03, 0x19
        /*0066*/ 	.short	0x001c


	//----- nvinfo : EIATTR_PARAM_CBANK
	.align		4
        /*0068*/ 	.byte	0x04, 0x0a
        /*006a*/ 	.short	(.L_77 - .L_76)
	.align		4
.L_76:
        /*006c*/ 	.word	index@(.nv.constant0._Z14matrixMultiplyPfS_S_i)
        /*0070*/ 	.short	0x0380
        /*0072*/ 	.short	0x001c


	//----- nvinfo : EIATTR_SW_WAR
	.align		4
.L_77:
        /*0074*/ 	.byte	0x04, 0x36
        /*0076*/ 	.short	(.L_79 - .L_78)
.L_78:
        /*0078*/ 	.word	0x00000008
.L_79:


//--------------------- .nv.callgraph             --------------------------
	.section	.nv.callgraph,"",@"SHT_CUDA_CALLGRAPH"
	.align	4
	.sectionentsize	8
	.align		4
        /*0000*/ 	.word	0x00000000
	.align		4
        /*0004*/ 	.word	0xffffffff
	.align		4
        /*0008*/ 	.word	0x00000000
	.align		4
        /*000c*/ 	.word	0xfffffffe
	.align		4
        /*0010*/ 	.word	0x00000000
	.align		4
        /*0014*/ 	.word	0xfffffffd
	.align		4
        /*0018*/ 	.word	0x00000000
	.align		4
        /*001c*/ 	.word	0xfffffffc


//--------------------- .text._Z25matrixMultiplyPTB_dynamicPfS_S_i4dim3PiPVb --------------------------
	.section	.text._Z25matrixMultiplyPTB_dynamicPfS_S_i4dim3PiPVb,"ax",@progbits
	.align	128
        .global         _Z25matrixMultiplyPTB_dynamicPfS_S_i4dim3PiPVb
        .type           _Z25matrixMultiplyPTB_dynamicPfS_S_i4dim3PiPVb,@function
        .size           _Z25matrixMultiplyPTB_dynamicPfS_S_i4dim3PiPVb,(.L_x_25 - _Z25matrixMultiplyPTB_dynamicPfS_S_i4dim3PiPVb)
        .other          _Z25matrixMultiplyPTB_dynamicPfS_S_i4dim3PiPVb,@"STO_CUDA_ENTRY STV_DEFAULT"
_Z25matrixMultiplyPTB_dynamicPfS_S_i4dim3PiPVb:
.text._Z25matrixMultiplyPTB_dynamicPfS_S_i4dim3PiPVb:
[----:B------:R-:W-:Y:S01]  /*0000*/  LDC R1, c[0x0][0x37c] ;  /* 0x0000df00ff017b82 */ /* 0x000fe20000000800 */
[----:B------:R-:W0:Y:S07]  /*0010*/  S2R R0, SR_TID.X ;  /* 0x0000000000007919 */ /* 0x000e2e0000002100 */
[----:B------:R-:W1:Y:S01]  /*0020*/  LDC.64 R6, c[0x0][0x398] ;  /* 0x0000e600ff067b82 */ /* 0x000e620000000a00 */
[----:B------:R-:W2:Y:S01]  /*0030*/  LDCU.64 UR4, c[0x0][0x3a0] ;  /* 0x00007400ff0477ac */ /* 0x000ea20008000a00 */
[----:B------:R-:W0:Y:S01]  /*0040*/  S2R R3, SR_TID.Y ;  /* 0x0000000000037919 */ /* 0x000e220000002200 */
[----:B------:R-:W3:Y:S01]  /*0050*/  LDCU.64 UR6, c[0x0][0x358] ;  /* 0x00006b00ff0677ac */ /* 0x000ee20008000a00 */
[----:B------:R-:W0:Y:S01]  /*0060*/  S2R R2, SR_TID.Z ;  /* 0x0000000000027919 */ /* 0x000e220000002300 */
[----:B-1----:R-:W-:-:S02]  /*0070*/  LOP3.LUT R4, R6, 0x7ffffff8, RZ, 0xc0, !PT ;  /* 0x7ffffff806047812 */ /* 0x002fc400078ec0ff */
[C---:B------:R-:W-:Y:S02]  /*0080*/  LOP3.LUT R5, R6.reuse, 0x7, RZ, 0xc0, !PT ;  /* 0x0000000706057812 */ /* 0x040fe400078ec0ff */
[----:B------:R-:W-:Y:S02]  /*0090*/  LOP3.LUT R6, R6, 0x3, RZ, 0xc0, !PT ;  /* 0x0000000306067812 */ /* 0x000fe400078ec0ff */
[----:B------:R-:W-:Y:S02]  /*00a0*/  IADD3 R8, PT, PT, -R4, RZ, RZ ;  /* 0x000000ff04087210 */ /* 0x000fe40007ffe1ff */
[----:B0-----:R-:W-:Y:S01]  /*00b0*/  LOP3.LUT P0, RZ, R0, R3, R2, 0xfe, !PT ;  /* 0x0000000300ff7212 */ /* 0x001fe2000780fe02 */
[----:B--2---:R-:W-:-:S04]  /*00c0*/  IMAD R2, R7, UR4, RZ ;  /* 0x0000000407027c24 */ /* 0x004fc8000f8e02ff */
[----:B---3--:R-:W-:-:S08]  /*00d0*/  IMAD R7, R2, UR5, RZ ;  /* 0x0000000502077c24 */ /* 0x008fd0000f8e02ff */
.L_x_8:
[----:B------:R-:W-:Y:S05]  /*00e0*/  YIELD ;  /* 0x0000000000007946 */ /* 0x000fea0003800000 */
[----:B0-----:R-:W-:Y:S05]  /*00f0*/  @P0 BRA `(.L_x_0) ;  /* 0x00000000002c0947 */ /* 0x001fea0003800000 */
[----:B------:R-:W0:Y:S02]  /*0100*/  LDC.64 R10, c[0x0][0x3b0] ;  /* 0x0000ec00ff0a7b82 */ /* 0x000e240000000a00 */
[----:B0-----:R-:W2:Y:S02]  /*0110*/  LDG.E.U8.STRONG.SYS R10, desc[UR6][R10.64] ;  /* 0x000000060a0a7981 */ /* 0x001ea4000c1f5100 */
[----:B--2---:R-:W-:-:S13]  /*0120*/  ISETP.NE.AND P1, PT, R10, RZ, PT ;  /* 0x000000ff0a00720c */ /* 0x004fda0003f25270 */
[----:B------:R-:W-:Y:S05]  /*0130*/  @P1 BRA `(.L_x_0) ;  /* 0x00000000001c1947 */ /* 0x000fea0003800000 */
[----:B------:R-:W0:Y:S01]  /*0140*/  S2R R12, SR_LANEID ;  /* 0x00000000000c7919 */ /* 0x000e220000000000 */
[----:B------:R-:W1:Y:S01]  /*0150*/  LDC.64 R10, c[0x0][0x3a8] ;  /* 0x0000ea00ff0a7b82 */ /* 0x000e620000000a00 */
[----:B------:R-:W-:Y:S02]  /*0160*/  VOTEU.ANY UR4, UPT, PT ;  /* 0x0000000000047886 */ /* 0x000fe400038e0100 */
[----:B------:R-:W-:Y:S02]  /*0170*/  UFLO.U32 UR5, UR4 ;  /* 0x00000004000572bd */ /* 0x000fe400080e0000 */
[----:B------:R-:W1:Y:S04]  /*0180*/  POPC R9, UR4 ;  /* 0x0000000400097d09 */ /* 0x000e680008000000 */
[----:B0-----:R-:W-:-:S13]  /*0190*/  ISETP.EQ.U32.AND P1, PT, R12, UR5, PT ;  /* 0x000000050c007c0c */ /* 0x001fda000bf22070 */
[----:B-1----:R0:W-:Y:S02]  /*01a0*/  @P1 REDG.E.ADD.STRONG.GPU desc[UR6][R10.64], R9 ;  /* 0x000000090a00198e */ /* 0x0021e4000c12e106 */
.L_x_0:
[----:B------:R-:W-:Y:S05]  /*01b0*/  WARPSYNC.ALL ;  /* 0x0000000000007948 */ /* 0x000fea0003800000 */
[----:B------:R-:W1:Y:S08]  /*01c0*/  S2UR UR5, SR_CgaCtaId ;  /* 0x00000000000579c3 */ /* 0x000e700000008800 */
[----:B------:R-:W-:Y:S06]  /*01d0*/  BAR.SYNC.DEFER_BLOCKING 0x0 ;  /* 0x0000000000007b1d */ /* 0x000fec0000010000 */
[----:B------:R-:W-:-:S02]  /*01e0*/  UMOV UR4, 0x400 ;  /* 0x0000040000047882 */ /* 0x000fc40000000000 */
[----:B-1----:R-:W-:-:S09]  /*01f0*/  ULEA UR4, UR5, UR4, 0x18 ;  /* 0x0000000405047291 */ /* 0x002fd2000f8ec0ff */
[----:B0-----:R-:W0:Y:S02]  /*0200*/  LDS R9, [UR4] ;  /* 0x00000004ff097984 */ /* 0x001e240008000800 */
[----:B0-----:R-:W-:-:S13]  /*0210*/  ISETP.GE.U32.AND P1, PT, R9, R7, PT ;  /* 0x000000070900720c */ /* 0x001fda0003f26070 */
[----:B------:R-:W-:Y:S05]  /*0220*/  @P1 EXIT ;  /* 0x000000000000194d */ /* 0x000fea0003800000 */
[----:B------:R-:W0:Y:S01]  /*0230*/  I2F.U32.RP R14, R2 ;  /* 0x00000002000e7306 */ /* 0x000e220000209000 */
[----:B------:R-:W1:Y:S01]  /*0240*/  LDC.64 R10, c[0x0][0x398] ;  /* 0x0000e600ff0a7b82 */ /* 0x000e620000000a00 */
[----:B------:R-:W-:Y:S01]  /*0250*/  IADD3 R17, PT, PT, RZ, -R2, RZ ;  /* 0x80000002ff117210 */ /* 0x000fe20007ffe0ff */
[----:B------:R-:W2:Y:S01]  /*0260*/  LDCU UR4, c[0x0][0x364] ;  /* 0x00006c80ff0477ac */ /* 0x000ea20008000800 */
[----:B------:R-:W-:Y:S01]  /*0270*/  ISETP.NE.U32.AND P2, PT, R2, RZ, PT ;  /* 0x000000ff0200720c */ /* 0x000fe20003f45070 */
[----:B------:R-:W-:Y:S01]  /*0280*/  BSSY.RECONVERGENT B0, `(.L_x_1) ;  /* 0x0000098000007945 */ /* 0x000fe20003800200 */
[----:B------:R-:W3:Y:S02]  /*0290*/  LDCU UR5, c[0x0][0x360] ;  /* 0x00006c00ff0577ac */ /* 0x000ee40008000800 */
[----:B0-----:R-:W0:Y:S08]  /*02a0*/  MUFU.RCP R14, R14 ;  /* 0x0000000e000e7308 */ /* 0x001e300000001000 */
[----:B-1----:R-:W1:Y:S01]  /*02b0*/  I2F.U32.RP R15, R11 ;  /* 0x0000000b000f7306 */ /* 0x002e620000209000 */
[----:B------:R-:W-:-:S02]  /*02c0*/  ISETP.NE.U32.AND P3, PT, R11, RZ, PT ;  /* 0x000000ff0b00720c */ /* 0x000fc40003f65070 */
[----:B0-----:R-:W-:-:S05]  /*02d0*/  IADD3 R12, PT, PT, R14, 0xffffffe, RZ ;  /* 0x0ffffffe0e0c7810 */ /* 0x001fca0007ffe0ff */
[----:B------:R0:W4:Y:S08]  /*02e0*/  F2I.FTZ.U32.TRUNC.NTZ R13, R12 ;  /* 0x0000000c000d7305 */ /* 0x000130000021f000 */
[----:B-1----:R-:W1:Y:S01]  /*02f0*/  MUFU.RCP R15, R15 ;  /* 0x0000000f000f7308 */ /* 0x002e620000001000 */
[----:B0-----:R-:W-:Y:S02]  /*0300*/  HFMA2 R12, -RZ, RZ, 0, 0 ;  /* 0x00000000ff0c7431 */ /* 0x001fe400000001ff */
[----:B----4-:R-:W-:-:S04]  /*0310*/  IMAD R17, R17, R13, RZ ;  /* 0x0000000d11117224 */ /* 0x010fc800078e02ff */
[----:B------:R-:W-:-:S06]  /*0320*/  IMAD.HI.U32 R16, R13, R17, R12 ;  /* 0x000000110d107227 */ /* 0x000fcc00078e000c */
[----:B------:R-:W-:Y:S01]  /*0330*/  IMAD.HI.U32 R16, R16, R9, RZ ;  /* 0x0000000910107227 */ /* 0x000fe200078e00ff */
[----:B-1----:R-:W-:-:S04]  /*0340*/  IADD3 R12, PT, PT, R15, 0xffffffe, RZ ;  /* 0x0ffffffe0f0c7810 */ /* 0x002fc80007ffe0ff */
[----:B------:R-:W-:Y:S01]  /*0350*/  IADD3 R16, PT, PT, -R16, RZ, RZ ;  /* 0x000000ff10107210 */ /* 0x000fe20007ffe1ff */
[----:B------:R0:W1:Y:S04]  /*0360*/  F2I.FTZ.U32.TRUNC.NTZ R13, R12 ;  /* 0x0000000c000d7305 */ /* 0x000068000021f000 */
[----:B------:R-:W-:-:S05]  /*0370*/  IMAD R9, R2, R16, R9 ;  /* 0x0000001002097224 */ /* 0x000fca00078e0209 */
[----:B------:R-:W-:Y:S02]  /*0380*/  ISETP.GE.U32.AND P1, PT, R9, R2, PT ;  /* 0x000000020900720c */ /* 0x000fe40003f26070 */
[----:B0-----:R-:W-:Y:S02]  /*0390*/  MOV R12, RZ ;  /* 0x000000ff000c7202 */ /* 0x001fe40000000f00 */
[----:B-1----:R-:W-:-:S05]  /*03a0*/  IADD3 R14, PT, PT, RZ, -R13, RZ ;  /* 0x8000000dff0e7210 */ /* 0x002fca0007ffe0ff */
[----:B------:R-:W-:-:S04]  /*03b0*/  IMAD R15, R14, R11, RZ ;  /* 0x0000000b0e0f7224 */ /* 0x000fc800078e02ff */
[----:B------:R-:W-:Y:S01]  /*03c0*/  @P1 IADD3 R9, PT, PT, -R2, R9, RZ ;  /* 0x0000000902091210 */ /* 0x000fe20007ffe1ff */
[----:B------:R-:W-:-:S03]  /*03d0*/  IMAD.HI.U32 R14, R13, R15, R12 ;  /* 0x0000000f0d0e7227 */ /* 0x000fc600078e000c */
[----:B------:R-:W-:-:S13]  /*03e0*/  ISETP.GE.U32.AND P1, PT, R9, R2, PT ;  /* 0x000000020900720c */ /* 0x000fda0003f26070 */
[----:B------:R-:W-:Y:S02]  /*03f0*/  @P1 IADD3 R9, PT, PT, -R2, R9, RZ ;  /* 0x0000000902091210 */ /* 0x000fe40007ffe1ff */
[----:B------:R-:W-:-:S05]  /*0400*/  @!P2 LOP3.LUT R9, RZ, R2, RZ, 0x33, !PT ;  /* 0x00000002ff09a212 */ /* 0x000fca00078e33ff */
[----:B------:R-:W-:-:S05]  /*0410*/  IMAD.HI.U32 R14, R14, R9, RZ ;  /* 0x000000090e0e7227 */ /* 0x000fca00078e00ff */
[----:B------:R-:W-:-:S05]  /*0420*/  IADD3 R12, PT, PT, -R14, RZ, RZ ;  /* 0x000000ff0e0c7210 */ /* 0x000fca0007ffe1ff */
[----:B------:R-:W-:-:S05]  /*0430*/  IMAD R12, R11, R12, R9 ;  /* 0x0000000c0b0c7224 */ /* 0x000fca00078e0209 */
[----:B------:R-:W-:-:S13]  /*0440*/  ISETP.GE.U32.AND P1, PT, R12, R11, PT ;  /* 0x0000000b0c00720c */ /* 0x000fda0003f26070 */
[-C--:B------:R-:W-:Y:S02]  /*0450*/  @P1 IADD3 R12, PT, PT, R12, -R11.reuse, RZ ;  /* 0x8000000b0c0c1210 */ /* 0x080fe40007ffe0ff */
[----:B------:R-:W-:Y:S02]  /*0460*/  @P1 IADD3 R14, PT, PT, R14, 0x1, RZ ;  /* 0x000000010e0e1810 */ /* 0x000fe40007ffe0ff */
[----:B------:R-:W-:-:S13]  /*0470*/  ISETP.GE.U32.AND P2, PT, R12, R11, PT ;  /* 0x0000000b0c00720c */ /* 0x000fda0003f46070 */
[----:B------:R-:W-:Y:S02]  /*0480*/  @P2 IADD3 R14, PT, PT, R14, 0x1, RZ ;  /* 0x000000010e0e2810 */ /* 0x000fe40007ffe0ff */
[----:B------:R-:W-:-:S04]  /*0490*/  @!P3 LOP3.LUT R14, RZ, R11, RZ, 0x33, !PT ;  /* 0x0000000bff0eb212 */ /* 0x000fc800078e33ff */
[----:B------:R-:W-:-:S05]  /*04a0*/  IADD3 R12, PT, PT, -R14, RZ, RZ ;  /* 0x000000ff0e0c7210 */ /* 0x000fca0007ffe1ff */
[----:B------:R-:W-:Y:S02]  /*04b0*/  IMAD R9, R11, R12, R9 ;  /* 0x0000000c0b097224 */ /* 0x000fe400078e0209 */
[----:B--2---:R-:W-:Y:S02]  /*04c0*/  IMAD R11, R14, UR4, R3 ;  /* 0x000000040e0b7c24 */ /* 0x004fe4000f8e0203 */
[----:B---3--:R-:W-:-:S05]  /*04d0*/  IMAD R9, R9, UR5, R0 ;  /* 0x0000000509097c24 */ /* 0x008fca000f8e0200 */
[----:B------:R-:W-:-:S04]  /*04e0*/  VIMNMX R13, PT, PT, R11, R9, !PT ;  /* 0x000000090b0d7248 */ /* 0x000fc80007fe0100 */
[----:B------:R-:W-:-:S13]  /*04f0*/  ISETP.GE.AND P1, PT, R13, R10, PT ;  /* 0x0000000a0d00720c */ /* 0x000fda0003f26270 */
[----:B------:R-:W-:Y:S05]  /*0500*/  @P1 BRA `(.L_x_2) ;  /* 0x0000000400bc1947 */ /* 0x000fea0003800000 */
[----:B------:R-:W-:Y:S02]  /*0510*/  ISETP.GE.AND P1, PT, R10, 0x1, PT ;  /* 0x000000010a00780c */ /* 0x000fe40003f26270 */
[----:B------:R-:W-:-:S11]  /*0520*/  MOV R14, RZ ;  /* 0x000000ff000e7202 */ /* 0x000fd60000000f00 */
[----:B------:R-:W-:Y:S05]  /*0530*/  @!P1 BRA `(.L_x_3) ;  /* 0x0000000400a09947 */ /* 0x000fea0003800000 */
[----:B------:R-:W-:Y:S02]  /*0540*/  ISETP.GE.U32.AND P1, PT, R10, 0x8, PT ;  /* 0x000000080a00780c */ /* 0x000fe40003f26070 */
[----:B------:R-:W-:-:S11]  /*0550*/  CS2R R14, SRZ ;  /* 0x00000000000e7805 */ /* 0x000fd6000001ff00 */
[----:B------:R-:W-:Y:S05]  /*0560*/  @!P1 BRA `(.L_x_4) ;  /* 0x0000000000bc9947 */ /* 0x000fea0003800000 */
[----:B------:R-:W-:Y:S01]  /*0570*/  HFMA2 R14, -RZ, RZ, 0, 0 ;  /* 0x00000000ff0e7431 */ /* 0x000fe200000001ff */
[----:B------:R-:W-:Y:S01]  /*0580*/  BSSY.RECONVERGENT B1, `(.L_x_5) ;  /* 0x000002c000017945 */ /* 0x000fe20003800200 */
[----:B------:R-:W-:Y:S02]  /*0590*/  MOV R20, RZ ;  /* 0x000000ff00147202 */ /* 0x000fe40000000f00 */
[----:B------:R-:W-:-:S07]  /*05a0*/  MOV R21, R8 ;  /* 0x0000000800157202 */ /* 0x000fce0000000f00 */
.L_x_6:
[----:B------:R-:W0:Y:S01]  /*05b0*/  LDC.64 R12, c[0x0][0x380] ;  /* 0x0000e000ff0c7b82 */ /* 0x000e220000000a00 */
[-C--:B------:R-:W-:Y:S02]  /*05c0*/  IMAD R15, R11, R10.reuse, R20 ;  /* 0x0000000a0b0f7224 */ /* 0x080fe400078e0214 */
[----:B------:R-:W-:-:S05]  /*05d0*/  IMAD R17, R20, R10, R9 ;  /* 0x0000000a14117224 */ /* 0x000fca00078e0209 */
[----:B------:R-:W1:Y:S01]  /*05e0*/  LDC.64 R22, c[0x0][0x388] ;  /* 0x0000e200ff167b82 */ /* 0x000e620000000a00 */
[----:B0-----:R-:W-:-:S05]  /*05f0*/  IMAD.WIDE R12, R15, 0x4, R12 ;  /* 0x000000040f0c7825 */ /* 0x001fca00078e020c */
[----:B------:R-:W2:Y:S01]  /*0600*/  LDG.E R15, desc[UR6][R12.64] ;  /* 0x000000060c0f7981 */ /* 0x000ea2000c1e1900 */
[----:B-1----:R-:W-:-:S03]  /*0610*/  IMAD.WIDE R22, R17, 0x4, R22 ;  /* 0x0000000411167825 */ /* 0x002fc600078e0216 */
[----:B------:R-:W3:Y:S04]  /*0620*/  LDG.E R18, desc[UR6][R12.64+0x4] ;  /* 0x000004060c127981 */ /* 0x000ee8000c1e1900 */
[----:B------:R0:W2:Y:S04]  /*0630*/  LDG.E R28, desc[UR6][R22.64] ;  /* 0x00000006161c7981 */ /* 0x0000a8000c1e1900 */
[----:B------:R-:W4:Y:S01]  /*0640*/  LDG.E R26, desc[UR6][R12.64+0x8] ;  /* 0x000008060c1a7981 */ /* 0x000f22000c1e1900 */
[----:B0-----:R-:W-:-:S05]  /*0650*/  IMAD.WIDE.U32 R22, R10, 0x4, R22 ;  /* 0x000000040a167825 */ /* 0x001fca00078e0016 */
[----:B------:R-:W3:Y:S01]  /*0660*/  LDG.E R19, desc[UR6][R22.64] ;  /* 0x0000000616137981 */ /* 0x000ee2000c1e1900 */
[----:B------:R-:W-:-:S05]  /*0670*/  IMAD.WIDE.U32 R24, R10, 0x4, R22 ;  /* 0x000000040a187825 */ /* 0x000fca00078e0016 */
[----:B------:R-:W4:Y:S01]  /*0680*/  LDG.E R27, desc[UR6][R24.64] ;  /* 0x00000006181b7981 */ /* 0x000f22000c1e1900 */
[----:B------:R-:W-:-:S03]  /*0690*/  IMAD.WIDE.U32 R16, R10, 0x4, R24 ;  /* 0x000000040a107825 */ /* 0x000fc600078e0018 */
[----:B------:R-:W5:Y:S01]  /*06a0*/  LDG.E R25, desc[UR6][R12.64+0x14] ;  /* 0x000014060c197981 */ /* 0x000f62000c1e1900 */
[----:B--2---:R-:W-:Y:S01]  /*06b0*/  FFMA R29, R15, R28, R14 ;  /* 0x0000001c0f1d7223 */ /* 0x004fe2000000000e */
[----:B------:R-:W-:Y:S02]  /*06c0*/  IMAD.WIDE.U32 R14, R10, 0x4, R16 ;  /* 0x000000040a0e7825 */ /* 0x000fe400078e0010 */
[----:B------:R3:W2:Y:S02]  /*06d0*/  LDG.E R28, desc[UR6][R16.64] ;  /* 0x00000006101c7981 */ /* 0x0006a4000c1e1900 */
[----:B---3--:R-:W-:Y:S01]  /*06e0*/  FFMA R17, R18, R19, R29 ;  /* 0x0000001312117223 */ /* 0x008fe2000000001d */
[----:B------:R-:W-:Y:S01]  /*06f0*/  IMAD.WIDE.U32 R18, R10, 0x4, R14 ;  /* 0x000000040a127825 */ /* 0x000fe200078e000e */
[----:B------:R-:W2:Y:S03]  /*0700*/  LDG.E R29, desc[UR6][R12.64+0xc] ;  /* 0x00000c060c1d7981 */ /* 0x000ea6000c1e1900 */
[----:B----4-:R-:W-:Y:S01]  /*0710*/  FFMA R26, R26, R27, R17 ;  /* 0x0000001b1a1a7223 */ /* 0x010fe20000000011 */
[----:B------:R-:W3:Y:S01]  /*0720*/  LDG.E R14, desc[UR6][R14.64] ;  /* 0x000000060e0e7981 */ /* 0x000ee2000c1e1900 */
[----:B------:R-:W-:-:S03]  /*0730*/  IMAD.WIDE.U32 R22, R10, 0x4, R18 ;  /* 0x000000040a167825 */ /* 0x000fc600078e0012 */
[----:B------:R-:W3:Y:S04]  /*0740*/  LDG.E R27, desc[UR6][R12.64+0x10] ;  /* 0x000010060c1b7981 */ /* 0x000ee8000c1e1900 */
[----:B------:R-:W5:Y:S01]  /*0750*/  LDG.E R18, desc[UR6][R18.64] ;  /* 0x0000000612127981 */ /* 0x000f62000c1e1900 */
[----:B------:R-:W-:-:S03]  /*0760*/  IMAD.WIDE.U32 R16, R10, 0x4, R22 ;  /* 0x000000040a107825 */ /* 0x000fc600078e0016 */
[----:B------:R-:W4:Y:S04]  /*0770*/  LDG.E R24, desc[UR6][R22.64] ;  /* 0x0000000616187981 */ /* 0x000f28000c1e1900 */
[----:B------:R-:W4:Y:S04]  /*0780*/  LDG.E R15, desc[UR6][R12.64+0x18] ;  /* 0x000018060c0f7981 */ /* 0x000f28000c1e1900 */
[----:B------:R-:W4:Y:S04]  /*0790*/  LDG.E R19, desc[UR6][R12.64+0x1c] ;  /* 0x00001c060c137981 */ /* 0x000f28000c1e1900 */
[----:B------:R-:W4:Y:S01]  /*07a0*/  LDG.E R16, desc[UR6][R16.64] ;  /* 0x0000000610107981 */ /* 0x000f22000c1e1900 */
[----:B------:R-:W-:-:S04]  /*07b0*/  IADD3 R21, PT, PT, R21, 0x8, RZ ;  /* 0x0000000815157810 */ /* 0x000fc80007ffe0ff */
[----:B------:R-:W-:Y:S02]  /*07c0*/  ISETP.NE.AND P1, PT, R21, RZ, PT ;  /* 0x000000ff1500720c */ /* 0x000fe40003f25270 */
[----:B------:R-:W-:Y:S01]  /*07d0*/  IADD3 R20, PT, PT, R20, 0x8, RZ ;  /* 0x0000000814147810 */ /* 0x000fe20007ffe0ff */
[----:B--2---:R-:W-:-:S04]  /*07e0*/  FFMA R26, R29, R28, R26 ;  /* 0x0000001c1d1a7223 */ /* 0x004fc8000000001a */
[----:B---3--:R-:W-:-:S04]  /*07f0*/  FFMA R14, R27, R14, R26 ;  /* 0x0000000e1b0e7223 */ /* 0x008fc8000000001a */
[----:B-----5:R-:W-:-:S04]  /*0800*/  FFMA R14, R25, R18, R14 ;  /* 0x00000012190e7223 */ /* 0x020fc8000000000e */
[----:B----4-:R-:W-:-:S04]  /*0810*/  FFMA R14, R15, R24, R14 ;  /* 0x000000180f0e7223 */ /* 0x010fc8000000000e */
[----:B------:R-:W-:Y:S01]  /*0820*/  FFMA R14, R19, R16, R14 ;  /* 0x00000010130e7223 */ /* 0x000fe2000000000e */
[----:B------:R-:W-:Y:S06]  /*0830*/  @P1 BRA `(.L_x_6) ;  /* 0xfffffffc005c1947 */ /* 0x000fec000383ffff */
[----:B------:R-:W-:Y:S05]  /*0840*/  BSYNC.RECONVERGENT B1 ;  /* 0x0000000000017941 */ /* 0x000fea0003800200 */
.L_x_5:
[----:B------:R-:W-:-:S07]  /*0850*/  MOV R15, R4 ;  /* 0x00000004000f7202 */ /* 0x000fce0000000f00 */
.L_x_4:
[----:B------:R-:W-:-:S13]  /*0860*/  ISETP.NE.AND P1, PT, R5, RZ, PT ;  /* 0x000000ff0500720c */ /* 0x000fda0003f25270 */
[----:B------:R-:W-:Y:S05]  /*0870*/  @!P1 BRA `(.L_x_3) ;  /* 0x0000000000d09947 */ /* 0x000fea0003800000 */
[----:B------:R-:W-:Y:S02]  /*0880*/  IADD3 R12, PT, PT, R5, -0x1, RZ ;  /* 0xffffffff050c7810 */ /* 0x000fe40007ffe0ff */
[----:B------:R-:W-:Y:S02]  /*0890*/  ISETP.NE.AND P2, PT, R6, RZ, PT ;  /* 0x000000ff0600720c */ /* 0x000fe40003f45270 */
[----:B------:R-:W-:-:S13]  /*08a0*/  ISETP.GE.U32.AND P1, PT, R12, 0x3, PT ;  /* 0x000000030c00780c */ /* 0x000fda0003f26070 */
[----:B------:R-:W-:Y:S05]  /*08b0*/  @!P1 BRA `(.L_x_7) ;  /* 0x0000000000589947 */ /* 0x000fea0003800000 */
[----:B------:R-:W0:Y:S01]  /*08c0*/  LDC.64 R20, c[0x0][0x388] ;  /* 0x0000e200ff147b82 */ /* 0x000e220000000a00 */
[----:B------:R-:W-:-:S07]  /*08d0*/  IMAD R13, R15, R10, R9 ;  /* 0x0000000a0f0d7224 */ /* 0x000fce00078e0209 */
[----:B------:R-:W1:Y:S01]  /*08e0*/  LDC.64 R18, c[0x0][0x380] ;  /* 0x0000e000ff127b82 */ /* 0x000e620000000a00 */
[----:B0-----:R-:W-:-:S04]  /*08f0*/  IMAD.WIDE R20, R13, 0x4, R20 ;  /* 0x000000040d147825 */ /* 0x001fc800078e0214 */
[----:B------:R-:W-:-:S04]  /*0900*/  IMAD R13, R11, R10, R15 ;  /* 0x0000000a0b0d7224 */ /* 0x000fc800078e020f */
[----:B-1----:R-:W-:-:S04]  /*0910*/  IMAD.WIDE R18, R13, 0x4, R18 ;  /* 0x000000040d127825 */ /* 0x002fc800078e0212 */
[C---:B------:R-:W-:Y:S01]  /*0920*/  IMAD.WIDE.U32 R12, R10.reuse, 0x4, R20 ;  /* 0x000000040a0c7825 */ /* 0x040fe200078e0014 */
[----:B------:R-:W2:Y:S04]  /*0930*/  LDG.E R25, desc[UR6][R18.64] ;  /* 0x0000000612197981 */ /* 0x000ea8000c1e1900 */
[----:B------:R-:W2:Y:S01]  /*0940*/  LDG.E R20, desc[UR6][R20.64] ;  /* 0x0000000614147981 */ /* 0x000ea2000c1e1900 */
[----:B------:R-:W-:-:S03]  /*0950*/  IMAD.WIDE.U32 R16, R10, 0x4, R12 ;  /* 0x000000040a107825 */ /* 0x000fc600078e000c */
[----:B------:R-:W3:Y:S04]  /*0960*/  LDG.E R12, desc[UR6][R12.64] ;  /* 0x000000060c0c7981 */ /* 0x000ee8000c1e1900 */
[----:B------:R-:W3:Y:S01]  /*0970*/  LDG.E R24, desc[UR6][R18.64+0x4] ;  /* 0x0000040612187981 */ /* 0x000ee2000c1e1900 */
[----:B------:R-:W-:-:S03]  /*0980*/  IMAD.WIDE.U32 R22, R10, 0x4, R16 ;  /* 0x000000040a167825 */ /* 0x000fc600078e0010 */
[----:B------:R-:W4:Y:S04]  /*0990*/  LDG.E R26, desc[UR6][R16.64] ;  /* 0x00000006101a7981 */ /* 0x000f28000c1e1900 */
[----:B------:R-:W4:Y:S04]  /*09a0*/  LDG.E R27, desc[UR6][R18.64+0x8] ;  /* 0x00000806121b7981 */ /* 0x000f28000c1e1900 */
[----:B------:R-:W5:Y:S04]  /*09b0*/  LDG.E R29, desc[UR6][R18.64+0xc] ;  /* 0x00000c06121d7981 */ /* 0x000f68000c1e1900 */
[----:B------:R-:W5:Y:S01]  /*09c0*/  LDG.E R22, desc[UR6][R22.64] ;  /* 0x0000000616167981 */ /* 0x000f62000c1e1900 */
[----:B------:R-:W-:Y:S01]  /*09d0*/  IADD3 R15, PT, PT, R15, 0x4, RZ ;  /* 0x000000040f0f7810 */ /* 0x000fe20007ffe0ff */
[----:B--2---:R-:W-:-:S04]  /*09e0*/  FFMA R25, R25, R20, R14 ;  /* 0x0000001419197223 */ /* 0x004fc8000000000e */
[----:B---3--:R-:W-:-:S04]  /*09f0*/  FFMA R24, R24, R12, R25 ;  /* 0x0000000c18187223 */ /* 0x008fc80000000019 */
[----:B----4-:R-:W-:-:S04]  /*0a00*/  FFMA R24, R27, R26, R24 ;  /* 0x0000001a1b187223 */ /* 0x010fc80000000018 */
[----:B-----5:R-:W-:-:S07]  /*0a10*/  FFMA R14, R29, R22, R24 ;  /* 0x000000161d0e7223 */ /* 0x020fce0000000018 */
.L_x_7:
[----:B------:R-:W-:Y:S05]  /*0a20*/  @!P2 BRA `(.L_x_3) ;  /* 0x000000000064a947 */ /* 0x000fea0003800000 */
[----:B------:R-:W0:Y:S01]  /*0a30*/  LDC.64 R22, c[0x0][0x388] ;  /* 0x0000e200ff167b82 */ /* 0x000e220000000a00 */
[----:B------:R-:W-:Y:S02]  /*0a40*/  ISETP.NE.AND P1, PT, R6, 0x1, PT ;  /* 0x000000010600780c */ /* 0x000fe40003f25270 */
[----:B------:R-:W-:-:S05]  /*0a50*/  LOP3.LUT P2, RZ, R10, 0x1, RZ, 0xc0, !PT ;  /* 0x000000010aff7812 */ /* 0x000fca000784c0ff */
[----:B------:R-:W1:Y:S06]  /*0a60*/  LDC.64 R20, c[0x0][0x380] ;  /* 0x0000e000ff147b82 */ /* 0x000e6c0000000a00 */
[-C--:B------:R-:W-:Y:S02]  /*0a70*/  @P1 IMAD R25, R15, R10.reuse, R9 ;  /* 0x0000000a0f191224 */ /* 0x080fe400078e0209 */
[----:B------:R-:W2:Y:S01]  /*0a80*/  LDC.64 R12, c[0x0][0x380] ;  /* 0x0000e000ff0c7b82 */ /* 0x000ea20000000a00 */
[----:B------:R-:W-:Y:S01]  /*0a90*/  @P1 IMAD R19, R11, R10, R15 ;  /* 0x0000000a0b131224 */ /* 0x000fe200078e020f */
[----:B------:R-:W-:-:S05]  /*0aa0*/  @P1 IADD3 R15, PT, PT, R15, 0x2, RZ ;  /* 0x000000020f0f1810 */ /* 0x000fca0007ffe0ff */
[----:B------:R-:W-:Y:S01]  /*0ab0*/  @P2 IMAD R27, R11, R10, R15 ;  /* 0x0000000a0b1b2224 */ /* 0x000fe200078e020f */
[----:B------:R-:W3:Y:S01]  /*0ac0*/  LDC.64 R16, c[0x0][0x388] ;  /* 0x0000e200ff107b82 */ /* 0x000ee20000000a00 */
[----:B0-----:R-:W-:-:S04]  /*0ad0*/  @P1 IMAD.WIDE R22, R25, 0x4, R22 ;  /* 0x0000000419161825 */ /* 0x001fc800078e0216 */
[----:B------:R-:W-:Y:S02]  /*0ae0*/  @P2 IMAD R29, R15, R10, R9 ;  /* 0x0000000a0f1d2224 */ /* 0x000fe400078e0209 */
[----:B------:R-:W4:Y:S01]  /*0af0*/  @P1 LDG.E R15, desc[UR6][R22.64] ;  /* 0x00000006160f1981 */ /* 0x000f22000c1e1900 */
[----:B-1----:R-:W-:-:S04]  /*0b00*/  @P1 IMAD.WIDE R20, R19, 0x4, R20 ;  /* 0x0000000413141825 */ /* 0x002fc800078e0214 */
[----:B------:R-:W-:Y:S01]  /*0b10*/  @P1 IMAD.WIDE.U32 R18, R10, 0x4, R22 ;  /* 0x000000040a121825 */ /* 0x000fe200078e0016 */
[----:B------:R-:W4:Y:S03]  /*0b20*/  @P1 LDG.E R25, desc[UR6][R20.64] ;  /* 0x0000000614191981 */ /* 0x000f26000c1e1900 */
[----:B--2---:R-:W-:Y:S01]  /*0b30*/  @P2 IMAD.WIDE R12, R27, 0x4, R12 ;  /* 0x000000041b0c2825 */ /* 0x004fe200078e020c */
[----:B------:R-:W2:Y:S04]  /*0b40*/  @P1 LDG.E R24, desc[UR6][R20.64+0x4] ;  /* 0x0000040614181981 */ /* 0x000ea8000c1e1900 */
[----:B------:R-:W2:Y:S01]  /*0b50*/  @P1 LDG.E R18, desc[UR6][R18.64] ;  /* 0x0000000612121981 */ /* 0x000ea2000c1e1900 */
[----:B---3--:R-:W-:-:S03]  /*0b60*/  @P2 IMAD.WIDE R16, R29, 0x4, R16 ;  /* 0x000000041d102825 */ /* 0x008fc600078e0210 */
[----:B------:R-:W3:Y:S04]  /*0b70*/  @P2 LDG.E R13, desc[UR6][R12.64] ;  /* 0x000000060c0d2981 */ /* 0x000ee8000c1e1900 */
[----:B------:R-:W3:Y:S01]  /*0b80*/  @P2 LDG.E R16, desc[UR6][R16.64] ;  /* 0x0000000610102981 */ /* 0x000ee2000c1e1900 */
[----:B----4-:R-:W-:-:S04]  /*0b90*/  @P1 FFMA R15, R25, R15, R14 ;  /* 0x0000000f190f1223 */ /* 0x010fc8000000000e */
[----:B--2---:R-:W-:-:S04]  /*0ba0*/  @P1 FFMA R14, R24, R18, R15 ;  /* 0x00000012180e1223 */ /* 0x004fc8000000000f */
[----:B---3--:R-:W-:-:S07]  /*0bb0*/  @P2 FFMA R14, R13, R16, R14 ;  /* 0x000000100d0e2223 */ /* 0x008fce000000000e */
.L_x_3:
[----:B------:R-:W0:Y:S01]  /*0bc0*/  LDC.64 R12, c[0x0][0x390] ;  /* 0x0000e400ff0c7b82 */ /* 0x000e220000000a00 */
[----:B------:R-:W-:-:S04]  /*0bd0*/  IMAD R11, R11, R10, R9 ;  /* 0x0000000a0b0b7224 */ /* 0x000fc800078e0209 */
[----:B0-----:R-:W-:-:S05]  /*0be0*/  IMAD.WIDE R10, R11, 0x4, R12 ;  /* 0x000000040b0a7825 */ /* 0x001fca00078e020c */
[----:B------:R0:W-:Y:S02]  /*0bf0*/  STG.E desc[UR6][R10.64], R14 ;  /* 0x0000000e0a007986 */ /* 0x0001e4000c101906 */
.L_x_2:
[----:B------:R-:W-:Y:S05]  /*0c00*/  BSYNC.RECONVERGENT B0 ;  /* 0x0000000000007941 */ /* 0x000fea0003800200 */
.L_x_1:
[----:B------:R-:W-:Y:S05]  /*0c10*/  BRA `(.L_x_8) ;  /* 0xfffffff400307947 */ /* 0x000fea000383ffff */
.L_x_9:
[----:B------:R-:W-:-:S00]  /*0c20*/  BRA `(.L_x_9) ;  /* 0xfffffffc00fc7947 */ /* 0x000fc0000383ffff */
[----:B------:R-:W-:-:S00]  /*0c30*/  NOP ;  /* 0x0000000000007918 */ /* 0x000fc00000000000 */
        /* <DEDUP_REMOVED lines=12> */
.L_x_25:


//--------------------- .text._Z17matrixMultiplyPTBPfS_S_i4dim3 --------------------------
	.section	.text._Z17matrixMultiplyPTBPfS_S_i4dim3,"ax",@progbits
	.align	128
        .global         _Z17matrixMultiplyPTBPfS_S_i4dim3
        .type           _Z17matrixMultiplyPTBPfS_S_i4dim3,@function
        .size           _Z17matrixMultiplyPTBPfS_S_i4dim3,(.L_x_26 - _Z17matrixMultiplyPTBPfS_S_i4dim3)
        .other          _Z17matrixMultiplyPTBPfS_S_i4dim3,@"STO_CUDA_ENTRY STV_DEFAULT"
_Z17matrixMultiplyPTBPfS_S_i4dim3:
.text._Z17matrixMultiplyPTBPfS_S_i4dim3:
[----:B------:R-:W-:Y:S01]  /*0000*/  LDC R1, c[0x0][0x37c] ;  /* 0x0000df00ff017b82 */ /* 0x000fe20000000800 */
[----:B------:R-:W0:Y:S01]  /*0010*/  S2R R18, SR_CTAID.X ;  /* 0x0000000000127919 */ /* 0x000e220000002500 */
[----:B------:R-:W1:Y:S01]  /*0020*/  LDCU UR4, c[0x0][0x39c] ;  /* 0x00007380ff0477ac */ /* 0x000e620008000800 */
[----:B------:R-:W1:Y:S02]  /*0030*/  LDCU.64 UR6, c[0x0][0x3a0] ;  /* 0x00007400ff0677ac */ /* 0x000e640008000a00 */
[----:B-1----:R-:W-:-:S04]  /*0040*/  UIMAD UR5, UR4, UR6, URZ ;  /* 0x00000006040572a4 */ /* 0x002fc8000f8e02ff */
[----:B------:R-:W-:-:S06]  /*0050*/  UIMAD UR6, UR5, UR7, URZ ;  /* 0x00000007050672a4 */ /* 0x000fcc000f8e02ff */
[----:B0-----:R-:W-:-:S13]  /*0060*/  ISETP.GE.U32.AND P0, PT, R18, UR6, PT ;  /* 0x0000000612007c0c */ /* 0x001fda000bf06070 */
[----:B------:R-:W-:Y:S05]  /*0070*/  @P0 EXIT ;  /* 0x000000000000094d */ /* 0x000fea0003800000 */
[----:B------:R-:W0:Y:S01]  /*0080*/  LDCU UR7, c[0x0][0x398] ;  /* 0x00007300ff0777ac */ /* 0x000e220008000800 */
[----:B------:R-:W1:Y:S01]  /*0090*/  S2R R0, SR_TID.Y ;  /* 0x0000000000007919 */ /* 0x000e620000002200 */
[----:B------:R-:W2:Y:S01]  /*00a0*/  LDCU UR10, c[0x0][0x364] ;  /* 0x00006c80ff0a77ac */ /* 0x000ea20008000800 */
[----:B------:R-:W3:Y:S01]  /*00b0*/  S2R R16, SR_TID.X ;  /* 0x0000000000107919 */ /* 0x000ee20000002100 */
[----:B------:R-:W4:Y:S01]  /*00c0*/  LDCU UR11, c[0x0][0x360] ;  /* 0x00006c00ff0b77ac */ /* 0x000f220008000800 */
[----:B------:R-:W1:Y:S01]  /*00d0*/  LDC R17, c[0x0][0x370] ;  /* 0x0000dc00ff117b82 */ /* 0x000e620000000800 */
[----:B------:R-:W1:Y:S01]  /*00e0*/  LDCU.64 UR12, c[0x0][0x358] ;  /* 0x00006b00ff0c77ac */ /* 0x000e620008000a00 */
[----:B0-----:R-:W-:-:S09]  /*00f0*/  UISETP.GT.AND UP0, UPT, UR7, URZ, UPT ;  /* 0x000000ff0700728c */ /* 0x001fd2000bf04270 */
[----:B--2-4-:R-:W-:Y:S05]  /*0100*/  BRA.U UP0, `(.L_x_10) ;  /* 0x0000000100d07547 */ /* 0x014fea000b800000 */
[----:B------:R-:W0:Y:S01]  /*0110*/  I2F.U32.RP R9, UR4 ;  /* 0x0000000400097d06 */ /* 0x000e220008209000 */
[----:B------:R-:W2:Y:S01]  /*0120*/  LDC.64 R2, c[0x0][0x398] ;  /* 0x0000e600ff027b82 */ /* 0x000ea20000000a00 */
[----:B------:R-:W-:Y:S02]  /*0130*/  IADD3 R11, PT, PT, RZ, -UR5, RZ ;  /* 0x80000005ff0b7c10 */ /* 0x000fe4000fffe0ff */
[----:B------:R-:W-:Y:S02]  /*0140*/  ISETP.NE.U32.AND P0, PT, RZ, UR5, PT ;  /* 0x00000005ff007c0c */ /* 0x000fe4000bf05070 */
[----:B------:R-:W-:Y:S02]  /*0150*/  ISETP.NE.U32.AND P1, PT, RZ, UR4, PT ;  /* 0x00000004ff007c0c */ /* 0x000fe4000bf25070 */
[----:B------:R-:W4:Y:S01]  /*0160*/  I2F.U32.RP R8, UR5 ;  /* 0x0000000500087d06 */ /* 0x000f220008209000 */
[----:B------:R-:W-:-:S07]  /*0170*/  LOP3.LUT R13, RZ, UR4, RZ, 0x33, !PT ;  /* 0x00000004ff0d7c12 */ /* 0x000fce000f8e33ff */
[----:B0-----:R-:W0:Y:S08]  /*0180*/  MUFU.RCP R9, R9 ;  /* 0x0000000900097308 */ /* 0x001e300000001000 */
[----:B----4-:R-:W4:Y:S01]  /*0190*/  MUFU.RCP R8, R8 ;  /* 0x0000000800087308 */ /* 0x010f220000001000 */
[----:B0-----:R-:W-:-:S07]  /*01a0*/  IADD3 R6, PT, PT, R9, 0xffffffe, RZ ;  /* 0x0ffffffe09067810 */ /* 0x001fce0007ffe0ff */
[----:B------:R0:W5:Y:S01]  /*01b0*/  F2I.FTZ.U32.TRUNC.NTZ R7, R6 ;  /* 0x0000000600077305 */ /* 0x000162000021f000 */
[----:B----4-:R-:W-:-:S07]  /*01c0*/  IADD3 R4, PT, PT, R8, 0xffffffe, RZ ;  /* 0x0ffffffe08047810 */ /* 0x010fce0007ffe0ff */
[----:B------:R4:W3:Y:S01]  /*01d0*/  F2I.FTZ.U32.TRUNC.NTZ R5, R4 ;  /* 0x0000000400057305 */ /* 0x0008e2000021f000 */
[----:B0-----:R-:W-:Y:S02]  /*01e0*/  MOV R6, RZ ;  /* 0x000000ff00067202 */ /* 0x001fe40000000f00 */
[----:B-----5:R-:W-:Y:S01]  /*01f0*/  IADD3 R10, PT, PT, RZ, -R7, RZ ;  /* 0x80000007ff0a7210 */ /* 0x020fe20007ffe0ff */
[----:B----4-:R-:W-:Y:S02]  /*0200*/  HFMA2 R4, -RZ, RZ, 0, 0 ;  /* 0x00000000ff047431 */ /* 0x010fe400000001ff */
[----:B---3--:R-:W-:Y:S02]  /*0210*/  IMAD R9, R11, R5, RZ ;  /* 0x000000050b097224 */ /* 0x008fe400078e02ff */
[----:B------:R-:W-:Y:S02]  /*0220*/  IMAD R11, R10, UR4, RZ ;  /* 0x000000040a0b7c24 */ /* 0x000fe4000f8e02ff */
[----:B------:R-:W-:Y:S01]  /*0230*/  IMAD.HI.U32 R5, R5, R9, R4 ;  /* 0x0000000905057227 */ /* 0x000fe200078e0004 */
[----:B------:R-:W-:-:S03]  /*0240*/  LOP3.LUT R9, RZ, UR5, RZ, 0x33, !PT ;  /* 0x00000005ff097c12 */ /* 0x000fc6000f8e33ff */
[----:B--2---:R-:W-:-:S07]  /*0250*/  IMAD.HI.U32 R11, R7, R11, R6 ;  /* 0x0000000b070b7227 */ /* 0x004fce00078e0006 */
.L_x_11:
[----:B------:R-:W-:-:S05]  /*0260*/  IMAD.HI.U32 R4, R5, R18, RZ ;  /* 0x0000001205047227 */ /* 0x000fca00078e00ff */
[----:B------:R-:W-:-:S05]  /*0270*/  IADD3 R7, PT, PT, -R4, RZ, RZ ;  /* 0x000000ff04077210 */ /* 0x000fca0007ffe1ff */
[----:B------:R-:W-:Y:S01]  /*0280*/  IMAD R4, R7, UR5, R18 ;  /* 0x0000000507047c24 */ /* 0x000fe2000f8e0212 */
[----:B-1----:R-:W-:-:S04]  /*0290*/  IADD3 R18, PT, PT, R17, R18, RZ ;  /* 0x0000001211127210 */ /* 0x002fc80007ffe0ff */
[----:B------:R-:W-:-:S13]  /*02a0*/  ISETP.GE.U32.AND P2, PT, R4, UR5, PT ;  /* 0x0000000504007c0c */ /* 0x000fda000bf46070 */
[----:B------:R-:W-:-:S04]  /*02b0*/  @P2 IADD3 R4, PT, PT, R4, -UR5, RZ ;  /* 0x8000000504042c10 */ /* 0x000fc8000fffe0ff */
[----:B------:R-:W-:-:S13]  /*02c0*/  ISETP.GE.U32.AND P2, PT, R4, UR5, PT ;  /* 0x0000000504007c0c */ /* 0x000fda000bf46070 */
[----:B------:R-:W-:-:S04]  /*02d0*/  @P2 IADD3 R4, PT, PT, R4, -UR5, RZ ;  /* 0x8000000504042c10 */ /* 0x000fc8000fffe0ff */
[----:B------:R-:W-:-:S05]  /*02e0*/  SEL R4, R9, R4, !P0 ;  /* 0x0000000409047207 */ /* 0x000fca0004000000 */
[----:B------:R-:W-:-:S05]  /*02f0*/  IMAD.HI.U32 R6, R11, R4, RZ ;  /* 0x000000040b067227 */ /* 0x000fca00078e00ff */
[----:B------:R-:W-:-:S05]  /*0300*/  IADD3 R8, PT, PT, -R6, RZ, RZ ;  /* 0x000000ff06087210 */ /* 0x000fca0007ffe1ff */
[----:B------:R-:W-:-:S05]  /*0310*/  IMAD R8, R3, R8, R4 ;  /* 0x0000000803087224 */ /* 0x000fca00078e0204 */
[----:B------:R-:W-:-:S13]  /*0320*/  ISETP.GE.U32.AND P2, PT, R8, R3, PT ;  /* 0x000000030800720c */ /* 0x000fda0003f46070 */
[-C--:B------:R-:W-:Y:S02]  /*0330*/  @P2 IADD3 R8, PT, PT, R8, -R3.reuse, RZ ;  /* 0x8000000308082210 */ /* 0x080fe40007ffe0ff */
[----:B------:R-:W-:Y:S02]  /*0340*/  @P2 IADD3 R6, PT, PT, R6, 0x1, RZ ;  /* 0x0000000106062810 */ /* 0x000fe40007ffe0ff */
[----:B------:R-:W-:-:S13]  /*0350*/  ISETP.GE.U32.AND P3, PT, R8, R3, PT ;  /* 0x000000030800720c */ /* 0x000fda0003f66070 */
[----:B------:R-:W-:-:S04]  /*0360*/  @P3 IADD3 R6, PT, PT, R6, 0x1, RZ ;  /* 0x0000000106063810 */ /* 0x000fc80007ffe0ff */
[----:B------:R-:W-:-:S04]  /*0370*/  SEL R7, R13, R6, !P1 ;  /* 0x000000060d077207 */ /* 0x000fc80004800000 */
[C---:B------:R-:W-:Y:S01]  /*0380*/  IADD3 R15, PT, PT, -R7.reuse, RZ, RZ ;  /* 0x000000ff070f7210 */ /* 0x040fe20007ffe1ff */
[----:B------:R-:W-:-:S04]  /*0390*/  IMAD R19, R7, UR10, R0 ;  /* 0x0000000a07137c24 */ /* 0x000fc8000f8e0200 */
[----:B------:R-:W-:-:S04]  /*03a0*/  IMAD R15, R3, R15, R4 ;  /* 0x0000000f030f7224 */ /* 0x000fc800078e0204 */
[----:B------:R-:W-:-:S05]  /*03b0*/  IMAD R4, R15, UR11, R16 ;  /* 0x0000000b0f047c24 */ /* 0x000fca000f8e0210 */
[----:B------:R-:W-:-:S04]  /*03c0*/  VIMNMX R7, PT, PT, R19, R4, !PT ;  /* 0x0000000413077248 */ /* 0x000fc80007fe0100 */
[----:B------:R-:W-:-:S13]  /*03d0*/  ISETP.GE.AND P2, PT, R7, R2, PT ;  /* 0x000000020700720c */ /* 0x000fda0003f46270 */
[----:B------:R-:W0:Y:S01]  /*03e0*/  @!P2 LDC.64 R6, c[0x0][0x390] ;  /* 0x0000e400ff06ab82 */ /* 0x000e220000000a00 */
[----:B------:R-:W-:-:S04]  /*03f0*/  @!P2 IMAD R15, R19, R2, R4 ;  /* 0x00000002130fa224 */ /* 0x000fc800078e0204 */
[----:B0-----:R-:W-:-:S05]  /*0400*/  @!P2 IMAD.WIDE R6, R15, 0x4, R6 ;  /* 0x000000040f06a825 */ /* 0x001fca00078e0206 */
[----:B------:R0:W-:Y:S01]  /*0410*/  @!P2 STG.E desc[UR12][R6.64], RZ ;  /* 0x000000ff0600a986 */ /* 0x0001e2000c10190c */
[----:B------:R-:W-:-:S13]  /*0420*/  ISETP.GE.U32.AND P2, PT, R18, UR6, PT ;  /* 0x0000000612007c0c */ /* 0x000fda000bf46070 */
[----:B0-----:R-:W-:Y:S05]  /*0430*/  @!P2 BRA `(.L_x_11) ;  /* 0xfffffffc0088a947 */ /* 0x001fea000383ffff */
[----:B------:R-:W-:Y:S05]  /*0440*/  EXIT ;  /* 0x000000000000794d */ /* 0x000fea0003800000 */
.L_x_10:
[----:B------:R-:W-:Y:S02]  /*0450*/  ULOP3.LUT UR4, UR7, 0x7ffffff8, URZ, 0xc0, !UPT ;  /* 0x7ffffff807047892 */ /* 0x000fe4000f8ec0ff */
[----:B------:R-:W-:Y:S02]  /*0460*/  ULOP3.LUT UR7, UR7, 0x7, URZ, 0xc0, !UPT ;  /* 0x0000000707077892 */ /* 0x000fe4000f8ec0ff */
[----:B------:R-:W-:-:S12]  /*0470*/  UIADD3 UR9, UPT, UPT, -UR4, URZ, URZ ;  /* 0x000000ff04097290 */ /* 0x000fd8000fffe1ff */
.L_x_18:
[----:B0-----:R-:W0:Y:S01]  /*0480*/  I2F.U32.RP R6, UR5 ;  /* 0x0000000500067d06 */ /* 0x001e220008209000 */
[----:B------:R-:W2:Y:S01]  /*0490*/  LDC.64 R2, c[0x0][0x398] ;  /* 0x0000e600ff027b82 */ /* 0x000ea20000000a00 */
[----:B------:R-:W-:Y:S01]  /*04a0*/  IADD3 R7, PT, PT, RZ, -UR5, RZ ;  /* 0x80000005ff077c10 */ /* 0x000fe2000fffe0ff */
[----:B------:R-:W-:Y:S01]  /*04b0*/  BSSY.RECONVERGENT B0, `(.L_x_12) ;  /* 0x0000098000007945 */ /* 0x000fe20003800200 */
[----:B------:R-:W-:-:S04]  /*04c0*/  ISETP.NE.U32.AND P1, PT, RZ, UR5, PT ;  /* 0x00000005ff007c0c */ /* 0x000fc8000bf25070 */
[----:B0-----:R-:W0:Y:S08]  /*04d0*/  MUFU.RCP R6, R6 ;  /* 0x0000000600067308 */ /* 0x001e300000001000 */
[----:B--2---:R-:W2:Y:S01]  /*04e0*/  I2F.U32.RP R8, R3 ;  /* 0x0000000300087306 */ /* 0x004ea20000209000 */
[----:B------:R-:W-:Y:S02]  /*04f0*/  ISETP.NE.U32.AND P2, PT, R3, RZ, PT ;  /* 0x000000ff0300720c */ /* 0x000fe40003f45070 */
[----:B0-----:R-:W-:-:S05]  /*0500*/  IADD3 R4, PT, PT, R6, 0xffffffe, RZ ;  /* 0x0ffffffe06047810 */ /* 0x001fca0007ffe0ff */
[----:B------:R0:W4:Y:S08]  /*0510*/  F2I.FTZ.U32.TRUNC.NTZ R5, R4 ;  /* 0x0000000400057305 */ /* 0x000130000021f000 */
[----:B--2---:R-:W2:Y:S01]  /*0520*/  MUFU.RCP R8, R8 ;  /* 0x0000000800087308 */ /* 0x004ea20000001000 */
[----:B0-----:R-:W-:Y:S02]  /*0530*/  HFMA2 R4, -RZ, RZ, 0, 0 ;  /* 0x00000000ff047431 */ /* 0x001fe400000001ff */
[----:B----4-:R-:W-:-:S04]  /*0540*/  IMAD R7, R7, R5, RZ ;  /* 0x0000000507077224 */ /* 0x010fc800078e02ff */
[----:B------:R-:W-:-:S06]  /*0550*/  IMAD.HI.U32 R7, R5, R7, R4 ;  /* 0x0000000705077227 */ /* 0x000fcc00078e0004 */
[----:B------:R-:W-:Y:S01]  /*0560*/  IMAD.HI.U32 R7, R7, R18, RZ ;  /* 0x0000001207077227 */ /* 0x000fe200078e00ff */
[----:B--2---:R-:W-:-:S04]  /*0570*/  IADD3 R4, PT, PT, R8, 0xffffffe, RZ ;  /* 0x0ffffffe08047810 */ /* 0x004fc80007ffe0ff */
[----:B------:R-:W-:Y:S01]  /*0580*/  IADD3 R7, PT, PT, -R7, RZ, RZ ;  /* 0x000000ff07077210 */ /* 0x000fe20007ffe1ff */
[----:B------:R0:W2:Y:S04]  /*0590*/  F2I.FTZ.U32.TRUNC.NTZ R5, R4 ;  /* 0x0000000400057305 */ /* 0x0000a8000021f000 */
[----:B------:R-:W-:Y:S01]  /*05a0*/  IMAD R6, R7, UR5, R18 ;  /* 0x0000000507067c24 */ /* 0x000fe2000f8e0212 */
[----:B-1----:R-:W-:-:S04]  /*05b0*/  IADD3 R18, PT, PT, R17, R18, RZ ;  /* 0x0000001211127210 */ /* 0x002fc80007ffe0ff */
[----:B------:R-:W-:Y:S02]  /*05c0*/  ISETP.GE.U32.AND P0, PT, R6, UR5, PT ;  /* 0x0000000506007c0c */ /* 0x000fe4000bf06070 */
[----:B0-----:R-:W-:Y:S02]  /*05d0*/  MOV R4, RZ ;  /* 0x000000ff00047202 */ /* 0x001fe40000000f00 */
[----:B--2---:R-:W-:-:S05]  /*05e0*/  IADD3 R8, PT, PT, RZ, -R5, RZ ;  /* 0x80000005ff087210 */ /* 0x004fca0007ffe0ff */
[----:B------:R-:W-:-:S04]  /*05f0*/  IMAD R7, R8, R3, RZ ;  /* 0x0000000308077224 */ /* 0x000fc800078e02ff */
[----:B------:R-:W-:Y:S01]  /*0600*/  @P0 IADD3 R6, PT, PT, R6, -UR5, RZ ;  /* 0x8000000506060c10 */ /* 0x000fe2000fffe0ff */
[----:B------:R-:W-:-:S03]  /*0610*/  IMAD.HI.U32 R7, R5, R7, R4 ;  /* 0x0000000705077227 */ /* 0x000fc600078e0004 */
[----:B------:R-:W-:-:S13]  /*0620*/  ISETP.GE.U32.AND P0, PT, R6, UR5, PT ;  /* 0x0000000506007c0c */ /* 0x000fda000bf06070 */
[----:B------:R-:W-:Y:S02]  /*0630*/  @P0 IADD3 R6, PT, PT, R6, -UR5, RZ ;  /* 0x8000000506060c10 */ /* 0x000fe4000fffe0ff */
[----:B------:R-:W-:-:S05]  /*0640*/  @!P1 LOP3.LUT R6, RZ, UR5, RZ, 0x33, !PT ;  /* 0x00000005ff069c12 */ /* 0x000fca000f8e33ff */
[----:B------:R-:W-:-:S05]  /*0650*/  IMAD.HI.U32 R7, R7, R6, RZ ;  /* 0x0000000607077227 */ /* 0x000fca00078e00ff */
[----:B------:R-:W-:-:S05]  /*0660*/  IADD3 R4, PT, PT, -R7, RZ, RZ ;  /* 0x000000ff07047210 */ /* 0x000fca0007ffe1ff */
[----:B------:R-:W-:-:S05]  /*0670*/  IMAD R4, R3, R4, R6 ;  /* 0x0000000403047224 */ /* 0x000fca00078e0206 */
[----:B------:R-:W-:-:S13]  /*0680*/  ISETP.GE.U32.AND P0, PT, R4, R3, PT ;  /* 0x000000030400720c */ /* 0x000fda0003f06070 */
[-C--:B------:R-:W-:Y:S02]  /*0690*/  @P0 IADD3 R4, PT, PT, R4, -R3.reuse, RZ ;  /* 0x8000000304040210 */ /* 0x080fe40007ffe0ff */
[----:B------:R-:W-:Y:S02]  /*06a0*/  @P0 IADD3 R7, PT, PT, R7, 0x1, RZ ;  /* 0x0000000107070810 */ /* 0x000fe40007ffe0ff */
[----:B------:R-:W-:Y:S02]  /*06b0*/  ISETP.GE.U32.AND P1, PT, R4, R3, PT ;  /* 0x000000030400720c */ /* 0x000fe40003f26070 */
[----:B------:R-:W-:-:S11]  /*06c0*/  ISETP.GE.U32.AND P0, PT, R18, UR6, PT ;  /* 0x0000000612007c0c */ /* 0x000fd6000bf06070 */
[----:B------:R-:W-:Y:S02]  /*06d0*/  @P1 IADD3 R7, PT, PT, R7, 0x1, RZ ;  /* 0x0000000107071810 */ /* 0x000fe40007ffe0ff */
[----:B------:R-:W-:-:S04]  /*06e0*/  @!P2 LOP3.LUT R7, RZ, R3, RZ, 0x33, !PT ;  /* 0x00000003ff07a212 */ /* 0x000fc800078e33ff */
[----:B------:R-:W-:-:S05]  /*06f0*/  IADD3 R4, PT, PT, -R7, RZ, RZ ;  /* 0x000000ff07047210 */ /* 0x000fca0007ffe1ff */
[----:B------:R-:W-:Y:S02]  /*0700*/  IMAD R19, R3, R4, R6 ;  /* 0x0000000403137224 */ /* 0x000fe400078e0206 */
[----:B------:R-:W-:Y:S02]  /*0710*/  IMAD R3, R7, UR10, R0 ;  /* 0x0000000a07037c24 */ /* 0x000fe4000f8e0200 */
[----:B---3--:R-:W-:-:S05]  /*0720*/  IMAD R19, R19, UR11, R16 ;  /* 0x0000000b13137c24 */ /* 0x008fca000f8e0210 */
[----:B------:R-:W-:-:S04]  /*0730*/  VIMNMX R5, PT, PT, R3, R19, !PT ;  /* 0x0000001303057248 */ /* 0x000fc80007fe0100 */
[----:B------:R-:W-:-:S13]  /*0740*/  ISETP.GE.AND P1, PT, R5, R2, PT ;  /* 0x000000020500720c */ /* 0x000fda0003f26270 */
[----:B------:R-:W-:Y:S05]  /*0750*/  @P1 BRA `(.L_x_13) ;  /* 0x0000000400b41947 */ /* 0x000fea0003800000 */
[----:B------:R-:W-:Y:S02]  /*0760*/  IADD3 R4, PT, PT, R2, -0x1, RZ ;  /* 0xffffffff02047810 */ /* 0x000fe40007ffe0ff */
[----:B------:R-:W-:Y:S02]  /*0770*/  MOV R22, RZ ;  /* 0x000000ff00167202 */ /* 0x000fe40000000f00 */
[----:B------:R-:W-:Y:S02]  /*0780*/  ISETP.GE.U32.AND P1, PT, R4, 0x7, PT ;  /* 0x000000070400780c */ /* 0x000fe40003f26070 */
[----:B------:R-:W-:-:S11]  /*0790*/  MOV R20, RZ ;  /* 0x000000ff00147202 */ /* 0x000fd60000000f00 */
[----:B------:R-:W-:Y:S05]  /*07a0*/  @!P1 BRA `(.L_x_14) ;  /* 0x0000000000b49947 */ /* 0x000fea0003800000 */
[----:B------:R-:W-:Y:S01]  /*07b0*/  HFMA2 R22, -RZ, RZ, 0, 0 ;  /* 0x00000000ff167431 */ /* 0x000fe200000001ff */
[----:B------:R-:W-:Y:S01]  /*07c0*/  LOP3.LUT R20, R2, 0x7ffffff8, RZ, 0xc0, !PT ;  /* 0x7ffffff802147812 */ /* 0x000fe200078ec0ff */
[----:B------:R-:W-:Y:S01]  /*07d0*/  UMOV UR4, URZ ;  /* 0x000000ff00047c82 */ /* 0x000fe20008000000 */
[----:B------:R-:W-:-:S05]  /*07e0*/  UMOV UR8, UR9 ;  /* 0x0000000900087c82 */ /* 0x000fca0008000000 */
.L_x_15:
[----:B------:R-:W0:Y:S01]  /*07f0*/  LDC.64 R10, c[0x0][0x388] ;  /* 0x0000e200ff0a7b82 */ /* 0x000e220000000a00 */
[----:B------:R-:W-:-:S07]  /*0800*/  IMAD R7, R2, UR4, R19 ;  /* 0x0000000402077c24 */ /* 0x000fce000f8e0213 */
[----:B------:R-:W1:Y:S01]  /*0810*/  LDC.64 R4, c[0x0][0x380] ;  /* 0x0000e000ff047b82 */ /* 0x000e620000000a00 */
[----:B0-----:R-:W-:-:S04]  /*0820*/  IMAD.WIDE R10, R7, 0x4, R10 ;  /* 0x00000004070a7825 */ /* 0x001fc800078e020a */
[----:B------:R-:W-:Y:S01]  /*0830*/  IMAD R7, R3, R2, UR4 ;  /* 0x0000000403077e24 */ /* 0x000fe2000f8e0202 */
[----:B------:R0:W2:Y:S01]  /*0840*/  LDG.E R21, desc[UR12][R10.64] ;  /* 0x0000000c0a157981 */ /* 0x0000a2000c1e1900 */
[----:B------:R-:W-:-:S04]  /*0850*/  IMAD.WIDE.U32 R12, R2, 0x4, R10 ;  /* 0x00000004020c7825 */ /* 0x000fc800078e000a */
[----:B-1----:R-:W-:Y:S01]  /*0860*/  IMAD.WIDE R4, R7, 0x4, R4 ;  /* 0x0000000407047825 */ /* 0x002fe200078e0204 */
[----:B------:R1:W3:Y:S03]  /*0870*/  LDG.E R24, desc[UR12][R12.64] ;  /* 0x0000000c0c187981 */ /* 0x0002e6000c1e1900 */
[C---:B------:R-:W-:Y:S01]  /*0880*/  IMAD.WIDE.U32 R6, R2.reuse, 0x4, R12 ;  /* 0x0000000402067825 */ /* 0x040fe200078e000c */
[----:B------:R-:W2:Y:S04]  /*0890*/  LDG.E R23, desc[UR12][R4.64] ;  /* 0x0000000c04177981 */ /* 0x000ea8000c1e1900 */
[----:B------:R-:W3:Y:S01]  /*08a0*/  LDG.E R25, desc[UR12][R4.64+0x4] ;  /* 0x0000040c04197981 */ /* 0x000ee2000c1e1900 */
[----:B------:R-:W-:-:S03]  /*08b0*/  IMAD.WIDE.U32 R8, R2, 0x4, R6 ;  /* 0x0000000402087825 */ /* 0x000fc600078e0006 */
[----:B------:R4:W5:Y:S01]  /*08c0*/  LDG.E R27, desc[UR12][R6.64] ;  /* 0x0000000c061b7981 */ /* 0x000962000c1e1900 */
[----:B0-----:R-:W-:-:S03]  /*08d0*/  IMAD.WIDE.U32 R10, R2, 0x4, R8 ;  /* 0x00000004020a7825 */ /* 0x001fc600078e0008 */
[----:B------:R-:W5:Y:S04]  /*08e0*/  LDG.E R26, desc[UR12][R4.64+0x8] ;  /* 0x0000080c041a7981 */ /* 0x000f68000c1e1900 */
[----:B------:R-:W5:Y:S01]  /*08f0*/  LDG.E R9, desc[UR12][R8.64] ;  /* 0x0000000c08097981 */ /* 0x000f62000c1e1900 */
[----:B------:R-:W-:-:S03]  /*0900*/  IMAD.WIDE.U32 R14, R2, 0x4, R10 ;  /* 0x00000004020e7825 */ /* 0x000fc600078e000a */
[----:B------:R-:W5:Y:S01]  /*0910*/  LDG.E R28, desc[UR12][R4.64+0xc] ;  /* 0x00000c0c041c7981 */ /* 0x000f62000c1e1900 */
[----:B-1----:R-:W-:-:S03]  /*0920*/  IMAD.WIDE.U32 R12, R2, 0x4, R14 ;  /* 0x00000004020c7825 */ /* 0x002fc600078e000e */
[----:B------:R-:W5:Y:S04]  /*0930*/  LDG.E R11, desc[UR12][R10.64] ;  /* 0x0000000c0a0b7981 */ /* 0x000f68000c1e1900 */
[----:B------:R-:W5:Y:S01]  /*0940*/  LDG.E R8, desc[UR12][R4.64+0x10] ;  /* 0x0000100c04087981 */ /* 0x000f62000c1e1900 */
[----:B----4-:R-:W-:-:S03]  /*0950*/  IMAD.WIDE.U32 R6, R2, 0x4, R12 ;  /* 0x0000000402067825 */ /* 0x010fc600078e000c */
[----:B------:R-:W4:Y:S04]  /*0960*/  LDG.E R29, desc[UR12][R14.64] ;  /* 0x0000000c0e1d7981 */ /* 0x000f28000c1e1900 */
[----:B------:R-:W4:Y:S04]  /*0970*/  LDG.E R10, desc[UR12][R4.64+0x18] ;  /* 0x0000180c040a7981 */ /* 0x000f28000c1e1900 */
[----:B------:R-:W4:Y:S04]  /*0980*/  LDG.E R6, desc[UR12][R6.64] ;  /* 0x0000000c06067981 */ /* 0x000f28000c1e1900 */
[----:B------:R-:W4:Y:S04]  /*0990*/  LDG.E R14, desc[UR12][R4.64+0x14] ;  /* 0x0000140c040e7981 */ /* 0x000f28000c1e1900 */
[----:B------:R-:W4:Y:S04]  /*09a0*/  LDG.E R15, desc[UR12][R4.64+0x1c] ;  /* 0x00001c0c040f7981 */ /* 0x000f28000c1e1900 */
[----:B------:R-:W4:Y:S01]  /*09b0*/  LDG.E R5, desc[UR12][R12.64] ;  /* 0x0000000c0c057981 */ /* 0x000f22000c1e1900 */
[----:B------:R-:W-:-:S04]  /*09c0*/  UIADD3 UR8, UPT, UPT, UR8, 0x8, URZ ;  /* 0x0000000808087890 */ /* 0x000fc8000fffe0ff */
[----:B------:R-:W-:Y:S02]  /*09d0*/  UISETP.NE.AND UP0, UPT, UR8, URZ, UPT ;  /* 0x000000ff0800728c */ /* 0x000fe4000bf05270 */
[----:B------:R-:W-:Y:S01]  /*09e0*/  UIADD3 UR4, UPT, UPT, UR4, 0x8, URZ ;  /* 0x0000000804047890 */ /* 0x000fe2000fffe0ff */
[----:B--2---:R-:W-:-:S04]  /*09f0*/  FFMA R22, R23, R21, R22 ;  /* 0x0000001517167223 */ /* 0x004fc80000000016 */
[----:B---3--:R-:W-:-:S04]  /*0a00*/  FFMA R25, R25, R24, R22 ;  /* 0x0000001819197223 */ /* 0x008fc80000000016 */
[----:B-----5:R-:W-:-:S04]  /*0a10*/  FFMA R25, R26, R27, R25 ;  /* 0x0000001b1a197223 */ /* 0x020fc80000000019 */
[----:B------:R-:W-:-:S04]  /*0a20*/  FFMA R9, R28, R9, R25 ;  /* 0x000000091c097223 */ /* 0x000fc80000000019 */
[----:B------:R-:W-:-:S04]  /*0a30*/  FFMA R9, R8, R11, R9 ;  /* 0x0000000b08097223 */ /* 0x000fc80000000009 */
[----:B----4-:R-:W-:-:S04]  /*0a40*/  FFMA R9, R14, R29, R9 ;  /* 0x0000001d0e097223 */ /* 0x010fc80000000009 */
[----:B------:R-:W-:-:S04]  /*0a50*/  FFMA R10, R10, R5, R9 ;  /* 0x000000050a0a7223 */ /* 0x000fc80000000009 */
[----:B------:R-:W-:Y:S01]  /*0a60*/  FFMA R22, R15, R6, R10 ;  /* 0x000000060f167223 */ /* 0x000fe2000000000a */
[----:B------:R-:W-:Y:S06]  /*0a70*/  BRA.U UP0, `(.L_x_15) ;  /* 0xfffffffd005c7547 */ /* 0x000fec000b83ffff */
.L_x_14:
[----:B------:R-:W-:-:S09]  /*0a80*/  UISETP.NE.AND UP0, UPT, UR7, URZ, UPT ;  /* 0x000000ff0700728c */ /* 0x000fd2000bf05270 */
[----:B------:R-:W-:Y:S05]  /*0a90*/  BRA.U !UP0, `(.L_x_16) ;  /* 0x0000000108d47547 */ /* 0x000fea000b800000 */
[----:B------:R-:W-:Y:S01]  /*0aa0*/  UIADD3 UR4, UPT, UPT, UR7, -0x1, URZ ;  /* 0xffffffff07047890 */ /* 0x000fe2000fffe0ff */
[----:B------:R-:W-:-:S03]  /*0ab0*/  LOP3.LUT P1, R14, R2, 0x3, RZ, 0xc0, !PT ;  /* 0x00000003020e7812 */ /* 0x000fc6000782c0ff */
[----:B------:R-:W-:-:S09]  /*0ac0*/  UISETP.GE.U32.AND UP0, UPT, UR4, 0x3, UPT ;  /* 0x000000030400788c */ /* 0x000fd2000bf06070 */
[----:B------:R-:W-:Y:S05]  /*0ad0*/  BRA.U !UP0, `(.L_x_17) ;  /* 0x0000000108587547 */ /* 0x000fea000b800000 */
        /* <DEDUP_REMOVED lines=22> */
.L_x_17:
[----:B------:R-:W-:Y:S05]  /*0c40*/  @!P1 BRA `(.L_x_16) ;  /* 0x0000000000689947 */ /* 0x000fea0003800000 */
[----:B------:R-:W0:Y:S01]  /*0c50*/  LDC.64 R10, c[0x0][0x388] ;  /* 0x0000e200ff0a7b82 */ /* 0x000e220000000a00 */
[----:B------:R-:W-:Y:S02]  /*0c60*/  ISETP.NE.AND P1, PT, R14, 0x1, PT ;  /* 0x000000010e00780c */ /* 0x000fe40003f25270 */
[----:B------:R-:W-:-:S04]  /*0c70*/  LOP3.LUT R12, R2, 0x1, RZ, 0xc0, !PT ;  /* 0x00000001020c7812 */ /* 0x000fc800078ec0ff */
[----:B------:R-:W-:Y:S01]  /*0c80*/  ISETP.NE.U32.AND P2, PT, R12, 0x1, PT ;  /* 0x000000010c00780c */ /* 0x000fe20003f45070 */
[----:B------:R-:W1:Y:S06]  /*0c90*/  LDC.64 R8, c[0x0][0x380] ;  /* 0x0000e000ff087b82 */ /* 0x000e6c0000000a00 */
[CC--:B------:R-:W-:Y:S02]  /*0ca0*/  @P1 IMAD R15, R20.reuse, R2.reuse, R19 ;  /* 0x00000002140f1224 */ /* 0x0c0fe400078e0213 */
[----:B------:R-:W2:Y:S01]  /*0cb0*/  LDC.64 R4, c[0x0][0x380] ;  /* 0x0000e000ff047b82 */ /* 0x000ea20000000a00 */
[----:B------:R-:W-:Y:S01]  /*0cc0*/  @P1 IMAD R13, R3, R2, R20 ;  /* 0x00000002030d1224 */ /* 0x000fe200078e0214 */
[----:B------:R-:W-:-:S05]  /*0cd0*/  @P1 IADD3 R20, PT, PT, R20, 0x2, RZ ;  /* 0x0000000214141810 */ /* 0x000fca0007ffe0ff */
[----:B------:R-:W-:Y:S01]  /*0ce0*/  @!P2 IMAD R21, R3, R2, R20 ;  /* 0x000000020315a224 */ /* 0x000fe200078e0214 */
[----:B------:R-:W3:Y:S01]  /*0cf0*/  LDC.64 R6, c[0x0][0x388] ;  /* 0x0000e200ff067b82 */ /* 0x000ee20000000a00 */
[----:B0-----:R-:W-:-:S04]  /*0d00*/  @P1 IMAD.WIDE R10, R15, 0x4, R10 ;  /* 0x000000040f0a1825 */ /* 0x001fc800078e020a */
[----:B------:R-:W-:Y:S01]  /*0d10*/  @!P2 IMAD R23, R20, R2, R19 ;  /* 0x000000021417a224 */ /* 0x000fe200078e0213 */
[----:B------:R-:W4:Y:S01]  /*0d20*/  @P1 LDG.E R15, desc[UR12][R10.64] ;  /* 0x0000000c0a0f1981 */ /* 0x000f22000c1e1900 */
[----:B-1----:R-:W-:-:S04]  /*0d30*/  @P1 IMAD.WIDE R8, R13, 0x4, R8 ;  /* 0x000000040d081825 */ /* 0x002fc800078e0208 */
[----:B------:R-:W-:Y:S01]  /*0d40*/  @P1 IMAD.WIDE.U32 R12, R2, 0x4, R10 ;  /* 0x00000004020c1825 */ /* 0x000fe200078e000a */
[----:B------:R-:W4:Y:S03]  /*0d50*/  @P1 LDG.E R25, desc[UR12][R8.64] ;  /* 0x0000000c08191981 */ /* 0x000f26000c1e1900 */
[----:B--2---:R-:W-:Y:S01]  /*0d60*/  @!P2 IMAD.WIDE R4, R21, 0x4, R4 ;  /* 0x000000041504a825 */ /* 0x004fe200078e0204 */
[----:B------:R-:W2:Y:S04]  /*0d70*/  @P1 LDG.E R14, desc[UR12][R8.64+0x4] ;  /* 0x0000040c080e1981 */ /* 0x000ea8000c1e1900 */
[----:B------:R-:W2:Y:S01]  /*0d80*/  @P1 LDG.E R12, desc[UR12][R12.64] ;  /* 0x0000000c0c0c1981 */ /* 0x000ea2000c1e1900 */
[----:B---3--:R-:W-:-:S03]  /*0d90*/  @!P2 IMAD.WIDE R6, R23, 0x4, R6 ;  /* 0x000000041706a825 */ /* 0x008fc600078e0206 */
[----:B------:R-:W3:Y:S04]  /*0da0*/  @!P2 LDG.E R5, desc[UR12][R4.64] ;  /* 0x0000000c0405a981 */ /* 0x000ee8000c1e1900 */
[----:B------:R-:W3:Y:S01]  /*0db0*/  @!P2 LDG.E R6, desc[UR12][R6.64] ;  /* 0x0000000c0606a981 */ /* 0x000ee2000c1e1900 */
[----:B----4-:R-:W-:-:S04]  /*0dc0*/  @P1 FFMA R15, R25, R15, R22 ;  /* 0x0000000f190f1223 */ /* 0x010fc80000000016 */
[----:B--2---:R-:W-:-:S04]  /*0dd0*/  @P1 FFMA R22, R14, R12, R15 ;  /* 0x0000000c0e161223 */ /* 0x004fc8000000000f */
[----:B---3--:R-:W-:-:S07]  /*0de0*/  @!P2 FFMA R22, R5, R6, R22 ;  /* 0x000000060516a223 */ /* 0x008fce0000000016 */
.L_x_16:
[----:B------:R-:W0:Y:S01]  /*0df0*/  LDC.64 R4, c[0x0][0x390] ;  /* 0x0000e400ff047b82 */ /* 0x000e220000000a00 */
[----:B------:R-:W-:-:S04]  /*0e00*/  IMAD R3, R3, R2, R19 ;  /* 0x0000000203037224 */ /* 0x000fc800078e0213 */
[----:B0-----:R-:W-:-:S05]  /*0e10*/  IMAD.WIDE R2, R3, 0x4, R4 ;  /* 0x0000000403027825 */ /* 0x001fca00078e0204 */
[----:B------:R0:W-:Y:S02]  /*0e20*/  STG.E desc[UR12][R2.64], R22 ;  /* 0x0000001602007986 */ /* 0x0001e4000c10190c */
.L_x_13:
[----:B------:R-:W-:Y:S05]  /*0e30*/  BSYNC.RECONVERGENT B0 ;  /* 0x0000000000007941 */ /* 0x000fea0003800200 */
.L_x_12:
[----:B------:R-:W-:Y:S05]  /*0e40*/  @!P0 BRA `(.L_x_18) ;  /* 0xfffffff4008c8947 */ /* 0x000fea000383ffff */
[----:B------:R-:W-:Y:S05]  /*0e50*/  EXIT ;  /* 0x000000000000794d */ /* 0x000fea0003800000 */
.L_x_19:
        /* <DEDUP_REMOVED lines=10> */
.L_x_26:


//--------------------- .text._Z14matrixMultiplyPfS_S_i --------------------------
	.section	.text._Z14matrixMultiplyPfS_S_i,"ax",@progbits
	.align	128
        .global         _Z14matrixMultiplyPfS_S_i
        .type           _Z14matrixMultiplyPfS_S_i,@function
        .size           _Z14matrixMultiplyPfS_S_i,(.L_x_27 - _Z14matrixMultiplyPfS_S_i)
        .other          _Z14matrixMultiplyPfS_S_i,@"STO_CUDA_ENTRY STV_DEFAULT"
_Z14matrixMultiplyPfS_S_i:
.text._Z14matrixMultiplyPfS_S_i:
[----:B------:R-:W-:Y:S01]  /*0000*/  LDC R1, c[0x0][0x37c] ;  /* 0x0000df00ff017b82 */ /* 0x000fe20000000800 */
[----:B------:R-:W0:Y:S07]  /*0010*/  S2R R0, SR_TID.Y ;  /* 0x0000000000007919 */ /* 0x000e2e0000002200 */
[----:B------:R-:W0:Y:S01]  /*0020*/  S2UR UR4, SR_CTAID.Y ;  /* 0x00000000000479c3 */ /* 0x000e220000002600 */
[----:B------:R-:W1:Y:S01]  /*0030*/  LDCU UR20, c[0x0][0x398] ;  /* 0x00007300ff1477ac */ /* 0x000e620008000800 */
[----:B------:R-:W2:Y:S06]  /*0040*/  S2R R3, SR_TID.X ;  /* 0x0000000000037919 */ /* 0x000eac0000002100 */
[----:B------:R-:W0:Y:S08]  /*0050*/  LDC R13, c[0x0][0x364] ;  /* 0x0000d900ff0d7b82 */ /* 0x000e300000000800 */
[----:B------:R-:W2:Y:S08]  /*0060*/  S2UR UR5, SR_CTAID.X ;  /* 0x00000000000579c3 */ /* 0x000eb00000002500 */
[----:B------:R-:W2:Y:S01]  /*0070*/  LDC R2, c[0x0][0x360] ;  /* 0x0000d800ff027b82 */ /* 0x000ea20000000800 */
[----:B0-----:R-:W-:-:S02]  /*0080*/  IMAD R13, R13, UR4, R0 ;  /* 0x000000040d0d7c24 */ /* 0x001fc4000f8e0200 */
[----:B--2---:R-:W-:-:S05]  /*0090*/  IMAD R0, R2, UR5, R3 ;  /* 0x0000000502007c24 */ /* 0x004fca000f8e0203 */
[----:B------:R-:W-:-:S04]  /*00a0*/  VIMNMX R2, PT, PT, R13, R0, !PT ;  /* 0x000000000d027248 */ /* 0x000fc80007fe0100 */
[----:B-1----:R-:W-:-:S13]  /*00b0*/  ISETP.GE.AND P0, PT, R2, UR20, PT ;  /* 0x0000001402007c0c */ /* 0x002fda000bf06270 */
[----:B------:R-:W-:Y:S05]  /*00c0*/  @P0 EXIT ;  /* 0x000000000000094d */ /* 0x000fea0003800000 */
[----:B------:R-:W-:Y:S01]  /*00d0*/  UISETP.GE.U32.AND UP0, UPT, UR20, 0x8, UPT ;  /* 0x000000081400788c */ /* 0x000fe2000bf06070 */
[----:B------:R-:W-:Y:S02]  /*00e0*/  HFMA2 R12, -RZ, RZ, 0, 0 ;  /* 0x00000000ff0c7431 */ /* 0x000fe400000001ff */
[----:B------:R-:W-:Y:S01]  /*00f0*/  IMAD R13, R13, UR20, RZ ;  /* 0x000000140d0d7c24 */ /* 0x000fe2000f8e02ff */
[----:B------:R-:W-:Y:S01]  /*0100*/  UMOV UR4, URZ ;  /* 0x000000ff00047c82 */ /* 0x000fe20008000000 */
[----:B------:R-:W0:Y:S04]  /*0110*/  LDCU.64 UR18, c[0x0][0x358] ;  /* 0x00006b00ff1277ac */ /* 0x000e280008000a00 */
[----:B------:R-:W-:Y:S05]  /*0120*/  BRA.U !UP0, `(.L_x_20) ;  /* 0x0000000508047547 */ /* 0x000fea000b800000 */
[----:B------:R-:W1:Y:S01]  /*0130*/  LDCU.128 UR24, c[0x0][0x380] ;  /* 0x00007000ff1877ac */ /* 0x000e620008000c00 */
[----:B------:R-:W-:Y:S02]  /*0140*/  MOV R12, RZ ;  /* 0x000000ff000c7202 */ /* 0x000fe40000000f00 */
[----:B------:R-:W-:Y:S01]  /*0150*/  MOV R14, R0 ;  /* 0x00000000000e7202 */ /* 0x000fe20000000f00 */
[----:B------:R-:W-:-:S04]  /*0160*/  ULOP3.LUT UR4, UR20, 0x7ffffff8, URZ, 0xc0, !UPT ;  /* 0x7ffffff814047892 */ /* 0x000fc8000f8ec0ff */
[----:B------:R-:W-:Y:S01]  /*0170*/  UIADD3 UR5, UPT, UPT, -UR4, URZ, URZ ;  /* 0x000000ff04057290 */ /* 0x000fe2000fffe1ff */
[----:B-1----:R-:W-:Y:S01]  /*0180*/  MOV R2, UR24 ;  /* 0x0000001800027c02 */ /* 0x002fe20008000f00 */
[----:B------:R-:W-:Y:S01]  /*0190*/  UIMAD.WIDE UR6, UR20, 0x8, UR26 ;  /* 0x00000008140678a5 */ /* 0x000fe2000f8e021a */
[----:B------:R-:W-:Y:S01]  /*01a0*/  MOV R3, UR25 ;  /* 0x0000001900037c02 */ /* 0x000fe20008000f00 */
[----:B------:R-:W-:Y:S02]  /*01b0*/  UIMAD.WIDE UR8, UR20, 0xc, UR26 ;  /* 0x0000000c140878a5 */ /* 0x000fe4000f8e021a */
[----:B------:R-:W-:Y:S01]  /*01c0*/  UIMAD.WIDE UR10, UR20, 0x10, UR26 ;  /* 0x00000010140a78a5 */ /* 0x000fe2000f8e021a */
[----:B------:R-:W-:Y:S01]  /*01d0*/  IMAD.WIDE.U32 R2, R13, 0x4, R2 ;  /* 0x000000040d027825 */ /* 0x000fe200078e0002 */
[----:B------:R-:W-:Y:S02]  /*01e0*/  UIMAD.WIDE UR12, UR20, 0x14, UR26 ;  /* 0x00000014140c78a5 */ /* 0x000fe4000f8e021a */
[----:B------:R-:W-:Y:S01]  /*01f0*/  UIMAD.WIDE UR14, UR20, 0x18, UR26 ;  /* 0x00000018140e78a5 */ /* 0x000fe2000f8e021a */
[----:B------:R-:W-:Y:S01]  /*0200*/  IADD3 R2, P0, PT, R2, 0x10, RZ ;  /* 0x0000001002027810 */ /* 0x000fe20007f1e0ff */
[----:B------:R-:W-:-:S03]  /*0210*/  UIMAD.WIDE UR16, UR20, 0x1c, UR26 ;  /* 0x0000001c141078a5 */ /* 0x000fc6000f8e021a */
[----:B------:R-:W-:-:S09]  /*0220*/  IADD3.X R3, PT, PT, RZ, R3, RZ, P0, !PT ;  /* 0x00000003ff037210 */ /* 0x000fd200007fe4ff */
.L_x_21:
[----:B------:R-:W-:Y:S01]  /*0230*/  UIMAD.WIDE UR22, UR20, 0x4, UR26 ;  /* 0x00000004141678a5 */ /* 0x000fe2000f8e021a */
[----:B------:R-:W-:Y:S02]  /*0240*/  IMAD.MOV.U32 R23, RZ, RZ, 0x4 ;  /* 0x00000004ff177424 */ /* 0x000fe400078e00ff */
[----:B------:R-:W-:Y:S01]  /*0250*/  HFMA2 R11, -RZ, RZ, 0, 2.384185791015625e-07 ;  /* 0x00000004ff0b7431 */ /* 0x000fe200000001ff */
[----:B------:R-:W-:Y:S01]  /*0260*/  MOV R25, 0x4 ;  /* 0x0000000400197802 */ /* 0x000fe20000000f00 */
[----:B0-----:R-:W2:Y:S01]  /*0270*/  LDG.E R21, desc[UR18][R2.64+-0x10] ;  /* 0xfffff01202157981 */ /* 0x001ea2000c1e1900 */
[C---:B------:R-:W-:Y:S01]  /*0280*/  IMAD.WIDE R22, R14.reuse, R23, UR26 ;  /* 0x0000001a0e167e25 */ /* 0x040fe2000f8e0217 */
[----:B------:R-:W-:Y:S02]  /*0290*/  MOV R8, UR22 ;  /* 0x0000001600087c02 */ /* 0x000fe40008000f00 */
[----:B------:R-:W-:Y:S01]  /*02a0*/  MOV R9, UR23 ;  /* 0x0000001700097c02 */ /* 0x000fe20008000f00 */
[----:B------:R-:W3:Y:S02]  /*02b0*/  LDG.E R19, desc[UR18][R2.64+-0xc] ;  /* 0xfffff41202137981 */ /* 0x000ee4000c1e1900 */
[----:B------:R-:W-:-:S02]  /*02c0*/  IMAD.WIDE R8, R14, 0x4, R8 ;  /* 0x000000040e087825 */ /* 0x000fc400078e0208 */
[----:B------:R-:W2:Y:S01]  /*02d0*/  LDG.E R22, desc[UR18][R22.64] ;  /* 0x0000001216167981 */ /* 0x000ea2000c1e1900 */
[----:B------:R-:W-:Y:S01]  /*02e0*/  MOV R5, 0x4 ;  /* 0x0000000400057802 */ /* 0x000fe20000000f00 */
[C---:B------:R-:W-:Y:S02]  /*02f0*/  IMAD.WIDE R24, R14.reuse, R25, UR6 ;  /* 0x000000060e187e25 */ /* 0x040fe4000f8e0219 */
[----:B------:R0:W3:Y:S02]  /*0300*/  LDG.E R20, desc[UR18][R8.64] ;  /* 0x0000001208147981 */ /* 0x0000e4000c1e1900 */
[----:B------:R-:W-:Y:S02]  /*0310*/  IMAD.WIDE R10, R14, R11, UR8 ;  /* 0x000000080e0a7e25 */ /* 0x000fe4000f8e020b */
[----:B------:R-:W4:Y:S04]  /*0320*/  LDG.E R18, desc[UR18][R24.64] ;  /* 0x0000001218127981 */ /* 0x000f28000c1e1900 */
[----:B------:R-:W4:Y:S01]  /*0330*/  LDG.E R17, desc[UR18][R2.64+-0x8] ;  /* 0xfffff81202117981 */ /* 0x000f22000c1e1900 */
[----:B0-----:R-:W-:-:S02]  /*0340*/  HFMA2 R9, -RZ, RZ, 0, 2.384185791015625e-07 ;  /* 0x00000004ff097431 */ /* 0x001fc400000001ff */
[----:B------:R-:W-:Y:S01]  /*0350*/  IMAD.MOV.U32 R7, RZ, RZ, 0x4 ;  /* 0x00000004ff077424 */ /* 0x000fe200078e00ff */
[----:B------:R0:W5:Y:S01]  /*0360*/  LDG.E R16, desc[UR18][R10.64] ;  /* 0x000000120a107981 */ /* 0x000162000c1e1900 */
[----:B------:R-:W-:-:S03]  /*0370*/  IMAD.WIDE R4, R14, R5, UR10 ;  /* 0x0000000a0e047e25 */ /* 0x000fc6000f8e0205 */
[----:B------:R-:W5:Y:S01]  /*0380*/  LDG.E R15, desc[UR18][R2.64+-0x4] ;  /* 0xfffffc12020f7981 */ /* 0x000f62000c1e1900 */
[C---:B------:R-:W-:Y:S01]  /*0390*/  IMAD.WIDE R6, R14.reuse, R7, UR12 ;  /* 0x0000000c0e067e25 */ /* 0x040fe2000f8e0207 */
[----:B------:R-:W-:Y:S02]  /*03a0*/  MOV R27, 0x4 ;  /* 0x00000004001b7802 */ /* 0x000fe40000000f00 */
[----:B------:R1:W5:Y:S01]  /*03b0*/  LDG.E R4, desc[UR18][R4.64] ;  /* 0x0000001204047981 */ /* 0x000362000c1e1900 */
[----:B------:R-:W-:-:S03]  /*03c0*/  IMAD.WIDE R8, R14, R9, UR14 ;  /* 0x0000000e0e087e25 */ /* 0x000fc6000f8e0209 */
[----:B------:R-:W5:Y:S01]  /*03d0*/  LDG.E R23, desc[UR18][R2.64] ;  /* 0x0000001202177981 */ /* 0x000f62000c1e1900 */
[----:B0-----:R-:W-:-:S03]  /*03e0*/  IMAD.WIDE R10, R14, R27, UR16 ;  /* 0x000000100e0a7e25 */ /* 0x001fc6000f8e021b */
[----:B------:R-:W5:Y:S04]  /*03f0*/  LDG.E R7, desc[UR18][R6.64] ;  /* 0x0000001206077981 */ /* 0x000f68000c1e1900 */
[----:B------:R-:W5:Y:S04]  /*0400*/  LDG.E R24, desc[UR18][R2.64+0x4] ;  /* 0x0000041202187981 */ /* 0x000f68000c1e1900 */
[----:B------:R-:W5:Y:S04]  /*0410*/  LDG.E R8, desc[UR18][R8.64] ;  /* 0x0000001208087981 */ /* 0x000f68000c1e1900 */
[----:B------:R-:W5:Y:S04]  /*0420*/  LDG.E R25, desc[UR18][R2.64+0x8] ;  /* 0x0000081202197981 */ /* 0x000f68000c1e1900 */
[----:B------:R-:W5:Y:S04]  /*0430*/  LDG.E R10, desc[UR18][R10.64] ;  /* 0x000000120a0a7981 */ /* 0x000f68000c1e1900 */
[----:B------:R0:W5:Y:S01]  /*0440*/  LDG.E R27, desc[UR18][R2.64+0xc] ;  /* 0x00000c12021b7981 */ /* 0x000162000c1e1900 */
[----:B------:R-:W-:-:S04]  /*0450*/  UIADD3 UR5, UPT, UPT, UR5, 0x8, URZ ;  /* 0x0000000805057890 */ /* 0x000fc8000fffe0ff */
[----:B------:R-:W-:Y:S01]  /*0460*/  UISETP.NE.AND UP0, UPT, UR5, URZ, UPT ;  /* 0x000000ff0500728c */ /* 0x000fe2000bf05270 */
[----:B-1----:R-:W-:Y:S02]  /*0470*/  MOV R5, UR20 ;  /* 0x0000001400057c02 */ /* 0x002fe40008000f00 */
[----:B0-----:R-:W-:Y:S02]  /*0480*/  IADD3 R2, P0, PT, R2, 0x20, RZ ;  /* 0x0000002002027810 */ /* 0x001fe40007f1e0ff */
[----:B------:R-:W-:Y:S02]  /*0490*/  LEA R14, R5, R14, 0x3 ;  /* 0x0000000e050e7211 */ /* 0x000fe400078e18ff */
[----:B------:R-:W-:Y:S01]  /*04a0*/  IADD3.X R3, PT, PT, RZ, R3, RZ, P0, !PT ;  /* 0x00000003ff037210 */ /* 0x000fe200007fe4ff */
[----:B--2---:R-:W-:-:S04]  /*04b0*/  FFMA R22, R21, R22, R12 ;  /* 0x0000001615167223 */ /* 0x004fc8000000000c */
[----:B---3--:R-:W-:-:S04]  /*04c0*/  FFMA R20, R19, R20, R22 ;  /* 0x0000001413147223 */ /* 0x008fc80000000016 */
[----:B----4-:R-:W-:-:S04]  /*04d0*/  FFMA R18, R17, R18, R20 ;  /* 0x0000001211127223 */ /* 0x010fc80000000014 */
[----:B-----5:R-:W-:-:S04]  /*04e0*/  FFMA R16, R15, R16, R18 ;  /* 0x000000100f107223 */ /* 0x020fc80000000012 */
[----:B------:R-:W-:-:S04]  /*04f0*/  FFMA R23, R23, R4, R16 ;  /* 0x0000000417177223 */ /* 0x000fc80000000010 */
[----:B------:R-:W-:-:S04]  /*0500*/  FFMA R24, R24, R7, R23 ;  /* 0x0000000718187223 */ /* 0x000fc80000000017 */
[----:B------:R-:W-:-:S04]  /*0510*/  FFMA R8, R25, R8, R24 ;  /* 0x0000000819087223 */ /* 0x000fc80000000018 */
[----:B------:R-:W-:Y:S01]  /*0520*/  FFMA R12, R27, R10, R8 ;  /* 0x0000000a1b0c7223 */ /* 0x000fe20000000008 */
[----:B------:R-:W-:Y:S06]  /*0530*/  BRA.U UP0, `(.L_x_21) ;  /* 0xfffffffd003c7547 */ /* 0x000fec000b83ffff */
.L_x_20:
[----:B------:R-:W-:-:S04]  /*0540*/  ULOP3.LUT UR6, UR20, 0x7, URZ, 0xc0, !UPT ;  /* 0x0000000714067892 */ /* 0x000fc8000f8ec0ff */
[----:B------:R-:W-:-:S09]  /*0550*/  UISETP.NE.AND UP0, UPT, UR6, URZ, UPT ;  /* 0x000000ff0600728c */ /* 0x000fd2000bf05270 */
[----:B------:R-:W-:Y:S05]  /*0560*/  BRA.U !UP0, `(.L_x_22) ;  /* 0x0000000508387547 */ /* 0x000fea000b800000 */
[----:B------:R-:W-:Y:S02]  /*0570*/  UISETP.GE.U32.AND UP0, UPT, UR6, 0x4, UPT ;  /* 0x000000040600788c */ /* 0x000fe4000bf06070 */
[----:B------:R-:W-:-:S04]  /*0580*/  ULOP3.LUT UR5, UR20, 0x3, URZ, 0xc0, !UPT ;  /* 0x0000000314057892 */ /* 0x000fc8000f8ec0ff */
[----:B------:R-:W-:-:S03]  /*0590*/  UISETP.NE.AND UP1, UPT, UR5, URZ, UPT ;  /* 0x000000ff0500728c */ /* 0x000fc6000bf25270 */
[----:B------:R-:W-:Y:S08]  /*05a0*/  BRA.U !UP0, `(.L_x_23) ;  /* 0x00000001087c7547 */ /* 0x000ff0000b800000 */
[----:B------:R-:W1:Y:S01]  /*05b0*/  LDC.64 R6, c[0x0][0x388] ;  /* 0x0000e200ff067b82 */ /* 0x000e620000000a00 */
[----:B------:R-:W2:Y:S01]  /*05c0*/  LDCU.64 UR6, c[0x0][0x380] ;  /* 0x00007000ff0677ac */ /* 0x000ea20008000a00 */
[----:B------:R-:W-:Y:S01]  /*05d0*/  IMAD.U32 R9, RZ, RZ, UR4 ;  /* 0x00000004ff097e24 */ /* 0x000fe2000f8e00ff */
[C---:B------:R-:W-:Y:S02]  /*05e0*/  IADD3 R3, PT, PT, R13.reuse, UR4, RZ ;  /* 0x000000040d037c10 */ /* 0x040fe4000fffe0ff */
[----:B------:R-:W-:Y:S01]  /*05f0*/  IADD3 R10, P0, PT, R13, UR4, RZ ;  /* 0x000000040d0a7c10 */ /* 0x000fe2000ff1e0ff */
[----:B------:R-:W-:Y:S01]  /*0600*/  IMAD R9, R9, UR20, R0 ;  /* 0x0000001409097c24 */ /* 0x000fe2000f8e0200 */
[----:B------:R-:W-:Y:S01]  /*0610*/  MOV R11, UR20 ;  /* 0x00000014000b7c02 */ /* 0x000fe20008000f00 */
[----:B------:R-:W3:Y:S01]  /*0620*/  LDC.64 R4, c[0x0][0x380] ;  /* 0x0000e000ff047b82 */ /* 0x000ee20000000a00 */
[----:B------:R-:W-:Y:S01]  /*0630*/  MOV R15, UR20 ;  /* 0x00000014000f7c02 */ /* 0x000fe20008000f00 */
[----:B-1----:R-:W-:Y:S01]  /*0640*/  IMAD.WIDE R6, R9, 0x4, R6 ;  /* 0x0000000409067825 */ /* 0x002fe200078e0206 */
[----:B------:R-:W-:-:S05]  /*0650*/  MOV R9, UR20 ;  /* 0x0000001400097c02 */ /* 0x000fca0008000f00 */
[----:B------:R-:W-:Y:S02]  /*0660*/  IMAD.WIDE R8, R9, 0x4, R6 ;  /* 0x0000000409087825 */ /* 0x000fe400078e0206 */
[----:B0-----:R-:W4:Y:S02]  /*0670*/  LDG.E R6, desc[UR18][R6.64] ;  /* 0x0000001206067981 */ /* 0x001f24000c1e1900 */
[----:B---3--:R-:W-:Y:S01]  /*0680*/  IMAD.WIDE.U32 R4, R3, 0x4, R4 ;  /* 0x0000000403047825 */ /* 0x008fe200078e0004 */
[----:B------:R-:W-:Y:S01]  /*0690*/  IADD3.X R3, PT, PT, RZ, RZ, RZ, P0, !PT ;  /* 0x000000ffff037210 */ /* 0x000fe200007fe4ff */
[----:B------:R-:W3:Y:S01]  /*06a0*/  LDG.E R17, desc[UR18][R8.64] ;  /* 0x0000001208117981 */ /* 0x000ee2000c1e1900 */
[----:B--2---:R-:W-:-:S03]  /*06b0*/  LEA R2, P0, R10, UR6, 0x2 ;  /* 0x000000060a027c11 */ /* 0x004fc6000f8010ff */
[----:B------:R-:W4:Y:S01]  /*06c0*/  LDG.E R5, desc[UR18][R4.64] ;  /* 0x0000001204057981 */ /* 0x000f22000c1e1900 */
[----:B------:R-:W-:Y:S01]  /*06d0*/  LEA.HI.X R3, R10, UR7, R3, 0x2, P0 ;  /* 0x000000070a037c11 */ /* 0x000fe200080f1403 */
[----:B------:R-:W-:-:S04]  /*06e0*/  IMAD.WIDE R10, R11, 0x4, R8 ;  /* 0x000000040b0a7825 */ /* 0x000fc800078e0208 */
[----:B------:R-:W3:Y:S01]  /*06f0*/  LDG.E R16, desc[UR18][R2.64+0x4] ;  /* 0x0000041202107981 */ /* 0x000ee2000c1e1900 */
[----:B------:R-:W-:-:S03]  /*0700*/  IMAD.WIDE R14, R15, 0x4, R10 ;  /* 0x000000040f0e7825 */ /* 0x000fc600078e020a */
[----:B------:R-:W2:Y:S04]  /*0710*/  LDG.E R19, desc[UR18][R10.64] ;  /* 0x000000120a137981 */ /* 0x000ea8000c1e1900 */
[----:B------:R-:W2:Y:S04]  /*0720*/  LDG.E R18, desc[UR18][R2.64+0x8] ;  /* 0x0000081202127981 */ /* 0x000ea8000c1e1900 */
[----:B------:R-:W5:Y:S04]  /*0730*/  LDG.E R20, desc[UR18][R2.64+0xc] ;  /* 0x00000c1202147981 */ /* 0x000f68000c1e1900 */
[----:B------:R-:W5:Y:S01]  /*0740*/  LDG.E R14, desc[UR18][R14.64] ;  /* 0x000000120e0e7981 */ /* 0x000f62000c1e1900 */
[----:B------:R-:W-:Y:S01]  /*0750*/  UIADD3 UR4, UPT, UPT, UR4, 0x4, URZ ;  /* 0x0000000404047890 */ /* 0x000fe2000fffe0ff */
[----:B----4-:R-:W-:-:S04]  /*0760*/  FFMA R5, R5, R6, R12 ;  /* 0x0000000605057223 */ /* 0x010fc8000000000c */
[----:B---3--:R-:W-:-:S04]  /*0770*/  FFMA R5, R16, R17, R5 ;  /* 0x0000001110057223 */ /* 0x008fc80000000005 */
[----:B--2---:R-:W-:-:S04]  /*0780*/  FFMA R5, R18, R19, R5 ;  /* 0x0000001312057223 */ /* 0x004fc80000000005 */
[----:B-----5:R-:W-:-:S07]  /*0790*/  FFMA R12, R20, R14, R5 ;  /* 0x0000000e140c7223 */ /* 0x020fce0000000005 */
.L_x_23:
[----:B------:R-:W-:Y:S05]  /*07a0*/  BRA.U !UP1, `(.L_x_22) ;  /* 0x0000000109a87547 */ /* 0x000fea000b800000 */
[----:B------:R-:W-:Y:S01]  /*07b0*/  UISETP.NE.AND UP0, UPT, UR5, 0x1, UPT ;  /* 0x000000010500788c */ /* 0x000fe2000bf05270 */
[----:B------:R-:W-:Y:S01]  /*07c0*/  MOV R7, UR4 ;  /* 0x0000000400077c02 */ /* 0x000fe20008000f00 */
[----:B------:R-:W-:Y:S02]  /*07d0*/  ULOP3.LUT UR5, UR20, 0x1, URZ, 0xc0, !UPT ;  /* 0x0000000114057892 */ /* 0x000fe4000f8ec0ff */
[----:B------:R-:W-:Y:S02]  /*07e0*/  MOV R15, UR20 ;  /* 0x00000014000f7c02 */ /* 0x000fe40008000f00 */
[----:B------:R-:W-:Y:S01]  /*07f0*/  UISETP.NE.U32.AND UP1, UPT, UR5, 0x1, UPT ;  /* 0x000000010500788c */ /* 0x000fe2000bf25070 */
[----:B------:R-:W-:-:S04]  /*0800*/  PLOP3.LUT P1, PT, PT, PT, UP0, 0x80, 0x8 ;  /* 0x000000000008781c */ /* 0x000fc80003f2f008 */
[----:B------:R-:W1:Y:S01]  /*0810*/  @UP0 LDCU.128 UR8, c[0x0][0x380] ;  /* 0x00007000ff0807ac */ /* 0x000e620008000c00 */
[----:B------:R-:W-:Y:S01]  /*0820*/  PLOP3.LUT P0, PT, PT, PT, UP1, 0x80, 0x8 ;  /* 0x000000000008781c */ /* 0x000fe20003f0f018 */
[----:B------:R-:W2:Y:S04]  /*0830*/  @UP0 LDCU.64 UR6, c[0x0][0x380] ;  /* 0x00007000ff0607ac */ /* 0x000ea80008000a00 */
[----:B------:R-:W3:Y:S03]  /*0840*/  @!UP1 LDCU.128 UR12, c[0x0][0x380] ;  /* 0x00007000ff0c97ac */ /* 0x000ee60008000c00 */
[C---:B------:R-:W-:Y:S02]  /*0850*/  @P1 IADD3 R3, PT, PT, R13.reuse, UR4, RZ ;  /* 0x000000040d031c10 */ /* 0x040fe4000fffe0ff */
[----:B------:R-:W-:Y:S01]  /*0860*/  @P1 IADD3 R6, P2, PT, R13, UR4, RZ ;  /* 0x000000040d061c10 */ /* 0x000fe2000ff5e0ff */
[----:B------:R-:W-:Y:S01]  /*0870*/  @UP0 UIADD3 UR4, UPT, UPT, UR4, 0x2, URZ ;  /* 0x0000000204040890 */ /* 0x000fe2000fffe0ff */
[----:B-1----:R-:W-:Y:S01]  /*0880*/  MOV R11, UR9 ;  /* 0x00000009000b7c02 */ /* 0x002fe20008000f00 */
[----:B------:R-:W-:Y:S01]  /*0890*/  IMAD.U32 R10, RZ, RZ, UR8 ;  /* 0x00000008ff0a7e24 */ /* 0x000fe2000f8e00ff */
[----:B------:R-:W-:-:S02]  /*08a0*/  MOV R4, UR10 ;  /* 0x0000000a00047c02 */ /* 0x000fc40008000f00 */
[----:B------:R-:W-:Y:S01]  /*08b0*/  MOV R5, UR11 ;  /* 0x0000000b00057c02 */ /* 0x000fe20008000f00 */
[----:B------:R-:W-:-:S04]  /*08c0*/  @P1 IMAD.WIDE.U32 R10, R3, 0x4, R10 ;  /* 0x00000004030a1825 */ /* 0x000fc800078e000a */
[----:B------:R-:W-:Y:S01]  /*08d0*/  @P1 IMAD R3, R7, UR20, R0 ;  /* 0x0000001407031c24 */ /* 0x000fe2000f8e0200 */
[----:B------:R-:W-:Y:S01]  /*08e0*/  @P1 IADD3.X R7, PT, PT, RZ, RZ, RZ, P2, !PT ;  /* 0x000000ffff071210 */ /* 0x000fe200017fe4ff */
[----:B------:R-:W-:Y:S01]  /*08f0*/  IMAD.U32 R19, RZ, RZ, UR4 ;  /* 0x00000004ff137e24 */ /* 0x000fe2000f8e00ff */
[C---:B--2---:R-:W-:Y:S01]  /*0900*/  @P1 LEA R2, P2, R6.reuse, UR6, 0x2 ;  /* 0x0000000606021c11 */ /* 0x044fe2000f8410ff */
[----:B------:R-:W-:Y:S01]  /*0910*/  @P1 IMAD.WIDE R4, R3, 0x4, R4 ;  /* 0x0000000403041825 */ /* 0x000fe200078e0204 */
[----:B------:R-:W-:Y:S01]  /*0920*/  @!P0 IADD3 R17, PT, PT, R13, UR4, RZ ;  /* 0x000000040d118c10 */ /* 0x000fe2000fffe0ff */
[----:B0-----:R-:W2:Y:S01]  /*0930*/  @P1 LDG.E R11, desc[UR18][R10.64] ;  /* 0x000000120a0b1981 */ /* 0x001ea2000c1e1900 */
[----:B------:R-:W-:Y:S01]  /*0940*/  @P1 LEA.HI.X R3, R6, UR7, R7, 0x2, P2 ;  /* 0x0000000706031c11 */ /* 0x000fe200090f1407 */
[----:B------:R-:W-:Y:S01]  /*0950*/  @!P0 IMAD R19, R19, UR20, R0 ;  /* 0x0000001413138c24 */ /* 0x000fe2000f8e0200 */
[----:B---3--:R-:W-:Y:S01]  /*0960*/  MOV R6, UR12 ;  /* 0x0000000c00067c02 */ /* 0x008fe20008000f00 */
[----:B------:R-:W-:Y:S01]  /*0970*/  @P1 IMAD.WIDE R14, R15, 0x4, R4 ;  /* 0x000000040f0e1825 */ /* 0x000fe200078e0204 */
[----:B------:R-:W-:Y:S01]  /*0980*/  MOV R7, UR13 ;  /* 0x0000000d00077c02 */ /* 0x000fe20008000f00 */
[----:B------:R-:W2:Y:S01]  /*0990*/  @P1 LDG.E R4, desc[UR18][R4.64] ;  /* 0x0000001204041981 */ /* 0x000ea2000c1e1900 */
[----:B------:R-:W-:-:S02]  /*09a0*/  MOV R8, UR14 ;  /* 0x0000000e00087c02 */ /* 0x000fc40008000f00 */
[----:B------:R-:W-:Y:S01]  /*09b0*/  MOV R9, UR15 ;  /* 0x0000000f00097c02 */ /* 0x000fe20008000f00 */
[----:B------:R-:W-:Y:S01]  /*09c0*/  @!P0 IMAD.WIDE.U32 R6, R17, 0x4, R6 ;  /* 0x0000000411068825 */ /* 0x000fe200078e0006 */
[----:B------:R-:W3:Y:S03]  /*09d0*/  @P1 LDG.E R14, desc[UR18][R14.64] ;  /* 0x000000120e0e1981 */ /* 0x000ee6000c1e1900 */
[----:B------:R-:W-:Y:S01]  /*09e0*/  @!P0 IMAD.WIDE R8, R19, 0x4, R8 ;  /* 0x0000000413088825 */ /* 0x000fe200078e0208 */
[----:B------:R-:W3:Y:S04]  /*09f0*/  @P1 LDG.E R2, desc[UR18][R2.64+0x4] ;  /* 0x0000041202021981 */ /* 0x000ee8000c1e1900 */
[----:B------:R-:W4:Y:S04]  /*0a00*/  @!P0 LDG.E R7, desc[UR18][R6.64] ;  /* 0x0000001206078981 */ /* 0x000f28000c1e1900 */
[----:B------:R-:W4:Y:S01]  /*0a10*/  @!P0 LDG.E R8, desc[UR18][R8.64] ;  /* 0x0000001208088981 */ /* 0x000f22000c1e1900 */
[----:B--2---:R-:W-:-:S04]  /*0a20*/  @P1 FFMA R11, R11, R4, R12 ;  /* 0x000000040b0b1223 */ /* 0x004fc8000000000c */
[----:B---3--:R-:W-:-:S04]  /*0a30*/  @P1 FFMA R12, R2, R14, R11 ;  /* 0x0000000e020c1223 */ /* 0x008fc8000000000b */
[----:B----4-:R-:W-:-:S07]  /*0a40*/  @!P0 FFMA R12, R7, R8, R12 ;  /* 0x00000008070c8223 */ /* 0x010fce000000000c */
.L_x_22:
[----:B------:R-:W1:Y:S01]  /*0a50*/  LDC.64 R2, c[0x0][0x390] ;  /* 0x0000e400ff027b82 */ /* 0x000e620000000a00 */
[----:B------:R-:W-:-:S05]  /*0a60*/  IADD3 R13, PT, PT, R0, R13, RZ ;  /* 0x0000000d000d7210 */ /* 0x000fca0007ffe0ff */
[----:B-1----:R-:W-:-:S05]  /*0a70*/  IMAD.WIDE R2, R13, 0x4, R2 ;  /* 0x000000040d027825 */ /* 0x002fca00078e0202 */
[----:B0-----:R-:W-:Y:S01]  /*0a80*/  STG.E desc[UR18][R2.64], R12 ;  /* 0x0000000c02007986 */ /* 0x001fe2000c101912 */
[----:B------:R-:W-:Y:S05]  /*0a90*/  EXIT ;  /* 0x000000000000794d */ /* 0x000fea0003800000 */
.L_x_24:
        /* <DEDUP_REMOVED lines=14> */
.L_x_27:


//--------------------- .nv.shared._Z25matrixMultiplyPTB_dynamicPfS_S_i4dim3PiPVb --------------------------
	.section	.nv.shared._Z25matrixMultiplyPTB_dynamicPfS_S_i4dim3PiPVb,"aw",@nobits
	.sectionflags	@""
	.align	4
.nv.shared._Z25matrixMultiplyPTB_dynamicPfS_S_i4dim3PiPVb:
	.zero		1028


//--------------------- .nv.shared.reserved.0     --------------------------
	.section	.nv.shared.reserved.0,"aw",@nobits
	.weak		__nv_reservedSMEM_offset_0_alias
	.size		__nv_reservedSMEM_offset_0_alias, 0, 64
	.other		__nv_reservedSMEM_offset_0_alias,@"STO_CUDA_RESERVED_SHARED STV_DEFAULT"
__nv_reservedSMEM_offset_0_alias:
	.zero		0
	.zero		64


//--------------------- .nv.constant0._Z25matrixMultiplyPTB_dynamicPfS_S_i4dim3PiPVb --------------------------
	.section	.nv.constant0._Z25matrixMultiplyPTB_dynamicPfS_S_i4dim3PiPVb,"a",@progbits
	.sectionflags	@""
	.align	4
.nv.constant0._Z25matrixMultiplyPTB_dynamicPfS_S_i4dim3PiPVb:
	.zero		952


//--------------------- .nv.constant0._Z17matrixMultiplyPTBPfS_S_i4dim3 --------------------------
	.section	.nv.constant0._Z17matrixMultiplyPTBPfS_S_i4dim3,"a",@progbits
	.sectionflags	@""
	.align	4
.nv.constant0._Z17matrixMultiplyPTBPfS_S_i4dim3:
	.zero		936


//--------------------- .nv.constant0._Z14matrixMultiplyPfS_S_i --------------------------
	.section	.nv.constant0._Z14matrixMultiplyPfS_S_i,"a",@progbits
	.sectionflags	@""
	.align	4
.nv.constant0._Z14matrixMultiplyPfS_S_i:
	.zero		924


//--------------------- SYMBOLS --------------------------

	.type		.nv.reservedSmem.offset0,@object
	.size		.nv.reservedSmem.offset0,0x4
	.type		.nv.reservedSmem.cap,@object
	.size		.nv.reservedSmem.cap,0x4
